//
// Generated by NVIDIA NVVM Compiler
//
// Compiler Build ID: CL-36424714
// Cuda compilation tools, release 13.0, V13.0.88
// Based on NVVM 20.0.0
//

.version 9.0
.target sm_100
.address_size 64

	// .globl	_Z10box_filterPKhPhiii
.const .align 4 .u32 constantKernelWidth = 5;
.const .align 4 .b8 constantFilter[100];

.visible .entry _Z10box_filterPKhPhiii(
	.param .u64 .ptr .align 1 _Z10box_filterPKhPhiii_param_0,
	.param .u64 .ptr .align 1 _Z10box_filterPKhPhiii_param_1,
	.param .u32 _Z10box_filterPKhPhiii_param_2,
	.param .u32 _Z10box_filterPKhPhiii_param_3,
	.param .u32 _Z10box_filterPKhPhiii_param_4
)
{
	.reg .pred 	%p<31>;
	.reg .b16 	%rs<16>;
	.reg .b32 	%r<112>;
	.reg .b32 	%f<73>;
	.reg .b64 	%rd<59>;

	ld.param.u64 	%rd3, [_Z10box_filterPKhPhiii_param_0];
	ld.param.u64 	%rd2, [_Z10box_filterPKhPhiii_param_1];
	ld.param.u32 	%r26, [_Z10box_filterPKhPhiii_param_2];
	ld.param.u32 	%r24, [_Z10box_filterPKhPhiii_param_3];
	ld.param.u32 	%r25, [_Z10box_filterPKhPhiii_param_4];
	cvta.to.global.u64 	%rd1, %rd3;
	mov.u32 	%r27, %ctaid.x;
	mov.u32 	%r28, %ntid.x;
	mov.u32 	%r29, %tid.x;
	mad.lo.s32 	%r1, %r27, %r28, %r29;
	mov.u32 	%r30, %ctaid.y;
	mov.u32 	%r31, %ntid.y;
	mov.u32 	%r32, %tid.y;
	mad.lo.s32 	%r33, %r30, %r31, %r32;
	setp.ge.s32 	%p1, %r1, %r24;
	setp.ge.s32 	%p2, %r33, %r26;
	or.pred  	%p3, %p1, %p2;
	@%p3 bra 	$L__BB0_16;
	setp.lt.s32 	%p4, %r25, 1;
	mov.f32 	%f71, 0f00000000;
	@%p4 bra 	$L__BB0_15;
	shr.u32 	%r35, %r25, 1;
	sub.s32 	%r3, %r33, %r35;
	add.s32 	%r4, %r26, -1;
	sub.s32 	%r5, %r1, %r35;
	add.s32 	%r6, %r24, -1;
	and.b32  	%r7, %r25, 7;
	add.s32 	%r8, %r7, -1;
	and.b32  	%r9, %r25, 3;
	and.b32  	%r10, %r25, 2147483640;
	and.b32  	%r11, %r25, 1;
	mov.f32 	%f71, 0f00000000;
	mov.b32 	%r107, 0;
	mov.u64 	%rd52, constantFilter;
$L__BB0_3:
	setp.lt.u32 	%p5, %r25, 8;
	add.s32 	%r37, %r3, %r107;
	max.s32 	%r38, %r37, 0;
	setp.lt.s32 	%p6, %r38, %r26;
	selp.b32 	%r39, %r38, %r4, %p6;
	mul.lo.s32 	%r13, %r107, %r25;
	mul.lo.s32 	%r14, %r39, %r24;
	mov.b32 	%r110, 0;
	@%p5 bra 	$L__BB0_6;
	mov.b32 	%r108, 0;
$L__BB0_5:
	.pragma "nounroll";
	add.s32 	%r41, %r5, %r108;
	max.s32 	%r42, %r41, 0;
	setp.lt.s32 	%p7, %r42, %r24;
	selp.b32 	%r43, %r42, %r6, %p7;
	add.s32 	%r44, %r108, %r13;
	mul.wide.u32 	%rd4, %r44, 4;
	add.s64 	%rd6, %rd52, %rd4;
	ld.const.f32 	%f18, [%rd6];
	add.s32 	%r45, %r43, %r14;
	cvt.s64.s32 	%rd7, %r45;
	add.s64 	%rd8, %rd1, %rd7;
	ld.global.u8 	%rs1, [%rd8];
	cvt.rn.f32.u16 	%f19, %rs1;
	fma.rn.f32 	%f20, %f18, %f19, %f71;
	add.s32 	%r46, %r41, 1;
	max.s32 	%r47, %r46, 0;
	setp.lt.s32 	%p8, %r47, %r24;
	selp.b32 	%r48, %r47, %r6, %p8;
	ld.const.f32 	%f21, [%rd6+4];
	add.s32 	%r49, %r48, %r14;
	cvt.s64.s32 	%rd9, %r49;
	add.s64 	%rd10, %rd1, %rd9;
	ld.global.u8 	%rs2, [%rd10];
	cvt.rn.f32.u16 	%f22, %rs2;
	fma.rn.f32 	%f23, %f21, %f22, %f20;
	add.s32 	%r50, %r41, 2;
	max.s32 	%r51, %r50, 0;
	setp.lt.s32 	%p9, %r51, %r24;
	selp.b32 	%r52, %r51, %r6, %p9;
	ld.const.f32 	%f24, [%rd6+8];
	add.s32 	%r53, %r52, %r14;
	cvt.s64.s32 	%rd11, %r53;
	add.s64 	%rd12, %rd1, %rd11;
	ld.global.u8 	%rs3, [%rd12];
	cvt.rn.f32.u16 	%f25, %rs3;
	fma.rn.f32 	%f26, %f24, %f25, %f23;
	add.s32 	%r54, %r41, 3;
	max.s32 	%r55, %r54, 0;
	setp.lt.s32 	%p10, %r55, %r24;
	selp.b32 	%r56, %r55, %r6, %p10;
	ld.const.f32 	%f27, [%rd6+12];
	add.s32 	%r57, %r56, %r14;
	cvt.s64.s32 	%rd13, %r57;
	add.s64 	%rd14, %rd1, %rd13;
	ld.global.u8 	%rs4, [%rd14];
	cvt.rn.f32.u16 	%f28, %rs4;
	fma.rn.f32 	%f29, %f27, %f28, %f26;
	add.s32 	%r58, %r41, 4;
	max.s32 	%r59, %r58, 0;
	setp.lt.s32 	%p11, %r59, %r24;
	selp.b32 	%r60, %r59, %r6, %p11;
	ld.const.f32 	%f30, [%rd6+16];
	add.s32 	%r61, %r60, %r14;
	cvt.s64.s32 	%rd15, %r61;
	add.s64 	%rd16, %rd1, %rd15;
	ld.global.u8 	%rs5, [%rd16];
	cvt.rn.f32.u16 	%f31, %rs5;
	fma.rn.f32 	%f32, %f30, %f31, %f29;
	add.s32 	%r62, %r41, 5;
	max.s32 	%r63, %r62, 0;
	setp.lt.s32 	%p12, %r63, %r24;
	selp.b32 	%r64, %r63, %r6, %p12;
	ld.const.f32 	%f33, [%rd6+20];
	add.s32 	%r65, %r64, %r14;
	cvt.s64.s32 	%rd17, %r65;
	add.s64 	%rd18, %rd1, %rd17;
	ld.global.u8 	%rs6, [%rd18];
	cvt.rn.f32.u16 	%f34, %rs6;
	fma.rn.f32 	%f35, %f33, %f34, %f32;
	add.s32 	%r66, %r41, 6;
	max.s32 	%r67, %r66, 0;
	setp.lt.s32 	%p13, %r67, %r24;
	selp.b32 	%r68, %r67, %r6, %p13;
	ld.const.f32 	%f36, [%rd6+24];
	add.s32 	%r69, %r68, %r14;
	cvt.s64.s32 	%rd19, %r69;
	add.s64 	%rd20, %rd1, %rd19;
	ld.global.u8 	%rs7, [%rd20];
	cvt.rn.f32.u16 	%f37, %rs7;
	fma.rn.f32 	%f38, %f36, %f37, %f35;
	add.s32 	%r70, %r41, 7;
	max.s32 	%r71, %r70, 0;
	setp.lt.s32 	%p14, %r71, %r24;
	selp.b32 	%r72, %r71, %r6, %p14;
	ld.const.f32 	%f39, [%rd6+28];
	add.s32 	%r73, %r72, %r14;
	cvt.s64.s32 	%rd21, %r73;
	add.s64 	%rd22, %rd1, %rd21;
	ld.global.u8 	%rs8, [%rd22];
	cvt.rn.f32.u16 	%f40, %rs8;
	fma.rn.f32 	%f71, %f39, %f40, %f38;
	add.s32 	%r108, %r108, 8;
	setp.ne.s32 	%p15, %r108, %r10;
	mov.u32 	%r110, %r10;
	@%p15 bra 	$L__BB0_5;
$L__BB0_6:
	setp.eq.s32 	%p16, %r7, 0;
	@%p16 bra 	$L__BB0_14;
	setp.lt.u32 	%p17, %r8, 3;
	@%p17 bra 	$L__BB0_9;
	add.s32 	%r74, %r5, %r110;
	max.s32 	%r75, %r74, 0;
	setp.lt.s32 	%p18, %r75, %r24;
	selp.b32 	%r76, %r75, %r6, %p18;
	add.s32 	%r77, %r110, %r13;
	mul.wide.u32 	%rd23, %r77, 4;
	add.s64 	%rd25, %rd52, %rd23;
	ld.const.f32 	%f42, [%rd25];
	add.s32 	%r78, %r76, %r14;
	cvt.s64.s32 	%rd26, %r78;
	add.s64 	%rd27, %rd1, %rd26;
	ld.global.u8 	%rs9, [%rd27];
	cvt.rn.f32.u16 	%f43, %rs9;
	fma.rn.f32 	%f44, %f42, %f43, %f71;
	add.s32 	%r79, %r74, 1;
	max.s32 	%r80, %r79, 0;
	setp.lt.s32 	%p19, %r80, %r24;
	selp.b32 	%r81, %r80, %r6, %p19;
	cvt.u64.u32 	%rd28, %r13;
	cvt.u64.u32 	%rd29, %r110;
	add.s64 	%rd30, %rd29, %rd28;
	shl.b64 	%rd31, %rd30, 2;
	add.s64 	%rd32, %rd52, %rd31;
	ld.const.f32 	%f45, [%rd32+4];
	add.s32 	%r82, %r81, %r14;
	cvt.s64.s32 	%rd33, %r82;
	add.s64 	%rd34, %rd1, %rd33;
	ld.global.u8 	%rs10, [%rd34];
	cvt.rn.f32.u16 	%f46, %rs10;
	fma.rn.f32 	%f47, %f45, %f46, %f44;
	add.s32 	%r83, %r74, 2;
	max.s32 	%r84, %r83, 0;
	setp.lt.s32 	%p20, %r84, %r24;
	selp.b32 	%r85, %r84, %r6, %p20;
	ld.const.f32 	%f48, [%rd32+8];
	add.s32 	%r86, %r85, %r14;
	cvt.s64.s32 	%rd35, %r86;
	add.s64 	%rd36, %rd1, %rd35;
	ld.global.u8 	%rs11, [%rd36];
	cvt.rn.f32.u16 	%f49, %rs11;
	fma.rn.f32 	%f50, %f48, %f49, %f47;
	add.s32 	%r87, %r74, 3;
	max.s32 	%r88, %r87, 0;
	setp.lt.s32 	%p21, %r88, %r24;
	selp.b32 	%r89, %r88, %r6, %p21;
	ld.const.f32 	%f51, [%rd32+12];
	add.s32 	%r90, %r89, %r14;
	cvt.s64.s32 	%rd37, %r90;
	add.s64 	%rd38, %rd1, %rd37;
	ld.global.u8 	%rs12, [%rd38];
	cvt.rn.f32.u16 	%f52, %rs12;
	fma.rn.f32 	%f71, %f51, %f52, %f50;
	add.s32 	%r110, %r110, 4;
$L__BB0_9:
	setp.eq.s32 	%p22, %r9, 0;
	@%p22 bra 	$L__BB0_14;
	setp.eq.s32 	%p23, %r9, 1;
	@%p23 bra 	$L__BB0_12;
	add.s32 	%r91, %r5, %r110;
	max.s32 	%r92, %r91, 0;
	setp.lt.s32 	%p24, %r92, %r24;
	selp.b32 	%r93, %r92, %r6, %p24;
	add.s32 	%r94, %r110, %r13;
	mul.wide.u32 	%rd39, %r94, 4;
	add.s64 	%rd41, %rd52, %rd39;
	ld.const.f32 	%f54, [%rd41];
	add.s32 	%r95, %r93, %r14;
	cvt.s64.s32 	%rd42, %r95;
	add.s64 	%rd43, %rd1, %rd42;
	ld.global.u8 	%rs13, [%rd43];
	cvt.rn.f32.u16 	%f55, %rs13;
	fma.rn.f32 	%f56, %f54, %f55, %f71;
	add.s32 	%r96, %r91, 1;
	max.s32 	%r97, %r96, 0;
	setp.lt.s32 	%p25, %r97, %r24;
	selp.b32 	%r98, %r97, %r6, %p25;
	cvt.u64.u32 	%rd44, %r13;
	cvt.u64.u32 	%rd45, %r110;
	add.s64 	%rd46, %rd45, %rd44;
	shl.b64 	%rd47, %rd46, 2;
	add.s64 	%rd48, %rd52, %rd47;
	ld.const.f32 	%f57, [%rd48+4];
	add.s32 	%r99, %r98, %r14;
	cvt.s64.s32 	%rd49, %r99;
	add.s64 	%rd50, %rd1, %rd49;
	ld.global.u8 	%rs14, [%rd50];
	cvt.rn.f32.u16 	%f58, %rs14;
	fma.rn.f32 	%f71, %f57, %f58, %f56;
	add.s32 	%r110, %r110, 2;
$L__BB0_12:
	setp.eq.s32 	%p26, %r11, 0;
	@%p26 bra 	$L__BB0_14;
	add.s32 	%r100, %r5, %r110;
	max.s32 	%r101, %r100, 0;
	setp.lt.s32 	%p27, %r101, %r24;
	selp.b32 	%r102, %r101, %r6, %p27;
	add.s32 	%r103, %r110, %r13;
	mul.wide.u32 	%rd51, %r103, 4;
	add.s64 	%rd53, %rd52, %rd51;
	ld.const.f32 	%f59, [%rd53];
	add.s32 	%r104, %r102, %r14;
	cvt.s64.s32 	%rd54, %r104;
	add.s64 	%rd55, %rd1, %rd54;
	ld.global.u8 	%rs15, [%rd55];
	cvt.rn.f32.u16 	%f60, %rs15;
	fma.rn.f32 	%f71, %f59, %f60, %f71;
$L__BB0_14:
	add.s32 	%r107, %r107, 1;
	setp.ne.s32 	%p28, %r107, %r25;
	@%p28 bra 	$L__BB0_3;
$L__BB0_15:
	setp.lt.f32 	%p29, %f71, 0f00000000;
	selp.f32 	%f61, 0f00000000, %f71, %p29;
	setp.gt.f32 	%p30, %f61, 0f437F0000;
	selp.f32 	%f62, 0f437F0000, %f61, %p30;
	cvt.rzi.u32.f32 	%r105, %f62;
	mad.lo.s32 	%r106, %r24, %r33, %r1;
	cvt.s64.s32 	%rd56, %r106;
	cvta.to.global.u64 	%rd57, %rd2;
	add.s64 	%rd58, %rd57, %rd56;
	st.global.u8 	[%rd58], %r105;
$L__BB0_16:
	ret;

}
	// .globl	_Z16separateChannelsPK6uchar4iiPhS2_S2_
.visible .entry _Z16separateChannelsPK6uchar4iiPhS2_S2_(
	.param .u64 .ptr .align 1 _Z16separateChannelsPK6uchar4iiPhS2_S2__param_0,
	.param .u32 _Z16separateChannelsPK6uchar4iiPhS2_S2__param_1,
	.param .u32 _Z16separateChannelsPK6uchar4iiPhS2_S2__param_2,
	.param .u64 .ptr .align 1 _Z16separateChannelsPK6uchar4iiPhS2_S2__param_3,
	.param .u64 .ptr .align 1 _Z16separateChannelsPK6uchar4iiPhS2_S2__param_4,
	.param .u64 .ptr .align 1 _Z16separateChannelsPK6uchar4iiPhS2_S2__param_5
)
{
	.reg .pred 	%p<4>;
	.reg .b16 	%rs<4>;
	.reg .b32 	%r<14>;
	.reg .b64 	%rd<15>;

	ld.param.u64 	%rd1, [_Z16separateChannelsPK6uchar4iiPhS2_S2__param_0];
	ld.param.u32 	%r2, [_Z16separateChannelsPK6uchar4iiPhS2_S2__param_1];
	ld.param.u32 	%r4, [_Z16separateChannelsPK6uchar4iiPhS2_S2__param_2];
	ld.param.u64 	%rd2, [_Z16separateChannelsPK6uchar4iiPhS2_S2__param_3];
	ld.param.u64 	%rd3, [_Z16separateChannelsPK6uchar4iiPhS2_S2__param_4];
	ld.param.u64 	%rd4, [_Z16separateChannelsPK6uchar4iiPhS2_S2__param_5];
	mov.u32 	%r5, %ctaid.x;
	mov.u32 	%r6, %ntid.x;
	mov.u32 	%r7, %tid.x;
	mad.lo.s32 	%r8, %r5, %r6, %r7;
	mov.u32 	%r9, %ctaid.y;
	mov.u32 	%r10, %ntid.y;
	mov.u32 	%r11, %tid.y;
	mad.lo.s32 	%r12, %r9, %r10, %r11;
	mad.lo.s32 	%r1, %r4, %r12, %r8;
	setp.ge.s32 	%p1, %r8, %r4;
	setp.ge.s32 	%p2, %r12, %r2;
	or.pred  	%p3, %p1, %p2;
	@%p3 bra 	$L__BB1_2;
	cvta.to.global.u64 	%rd5, %rd1;
	cvta.to.global.u64 	%rd6, %rd2;
	cvta.to.global.u64 	%rd7, %rd3;
	cvta.to.global.u64 	%rd8, %rd4;
	cvt.s64.s32 	%rd9, %r1;
	mul.wide.s32 	%rd10, %r1, 4;
	add.s64 	%rd11, %rd5, %rd10;
	ld.global.u8 	%rs1, [%rd11];
	add.s64 	%rd12, %rd6, %rd9;
	st.global.u8 	[%rd12], %rs1;
	ld.global.u8 	%rs2, [%rd11+1];
	add.s64 	%rd13, %rd7, %rd9;
	st.global.u8 	[%rd13], %rs2;
	ld.global.u8 	%rs3, [%rd11+2];
	add.s64 	%rd14, %rd8, %rd9;
	st.global.u8 	[%rd14], %rs3;
$L__BB1_2:
	ret;

}
	// .globl	_Z17recombineChannelsPKhS0_S0_P6uchar4ii
.visible .entry _Z17recombineChannelsPKhS0_S0_P6uchar4ii(
	.param .u64 .ptr .align 1 _Z17recombineChannelsPKhS0_S0_P6uchar4ii_param_0,
	.param .u64 .ptr .align 1 _Z17recombineChannelsPKhS0_S0_P6uchar4ii_param_1,
	.param .u64 .ptr .align 1 _Z17recombineChannelsPKhS0_S0_P6uchar4ii_param_2,
	.param .u64 .ptr .align 1 _Z17recombineChannelsPKhS0_S0_P6uchar4ii_param_3,
	.param .u32 _Z17recombineChannelsPKhS0_S0_P6uchar4ii_param_4,
	.param .u32 _Z17recombineChannelsPKhS0_S0_P6uchar4ii_param_5
)
{
	.reg .pred 	%p<4>;
	.reg .b32 	%r<20>;
	.reg .b64 	%rd<15>;

	ld.param.u64 	%rd1, [_Z17recombineChannelsPKhS0_S0_P6uchar4ii_param_0];
	ld.param.u64 	%rd2, [_Z17recombineChannelsPKhS0_S0_P6uchar4ii_param_1];
	ld.param.u64 	%rd3, [_Z17recombineChannelsPKhS0_S0_P6uchar4ii_param_2];
	ld.param.u64 	%rd4, [_Z17recombineChannelsPKhS0_S0_P6uchar4ii_param_3];
	ld.param.u32 	%r2, [_Z17recombineChannelsPKhS0_S0_P6uchar4ii_param_4];
	ld.param.u32 	%r4, [_Z17recombineChannelsPKhS0_S0_P6uchar4ii_param_5];
	mov.u32 	%r5, %ctaid.x;
	mov.u32 	%r6, %ntid.x;
	mov.u32 	%r7, %tid.x;
	mad.lo.s32 	%r8, %r5, %r6, %r7;
	mov.u32 	%r9, %ctaid.y;
	mov.u32 	%r10, %ntid.y;
	mov.u32 	%r11, %tid.y;
	mad.lo.s32 	%r12, %r9, %r10, %r11;
	mad.lo.s32 	%r1, %r4, %r12, %r8;
	setp.ge.s32 	%p1, %r8, %r4;
	setp.ge.s32 	%p2, %r12, %r2;
	or.pred  	%p3, %p1, %p2;
	@%p3 bra 	$L__BB2_2;
	cvta.to.global.u64 	%rd5, %rd1;
	cvta.to.global.u64 	%rd6, %rd2;
	cvta.to.global.u64 	%rd7, %rd3;
	cvta.to.global.u64 	%rd8, %rd4;
	cvt.s64.s32 	%rd9, %r1;
	add.s64 	%rd10, %rd5, %rd9;
	add.s64 	%rd11, %rd6, %rd9;
	add.s64 	%rd12, %rd7, %rd9;
	mul.wide.s32 	%rd13, %r1, 4;
	add.s64 	%rd14, %rd8, %rd13;
	ld.global.u8 	%r14, [%rd11];
	ld.global.u8 	%r15, [%rd10];
	prmt.b32 	%r16, %r15, %r14, 0x3340U;
	ld.global.u8 	%r17, [%rd12];
	prmt.b32 	%r18, %r17, 65535, 0x3340U;
	prmt.b32 	%r19, %r16, %r18, 0x5410U;
	st.global.u32 	[%rd14], %r19;
$L__BB2_2:
	ret;

}


// ===== COMPILED SASS (sm_100) =====

	.target	sm_100

	.elftype	@"ET_EXEC"


//--------------------- .note.nv.tkinfo           --------------------------
	.section	.note.nv.tkinfo,"",@"SHT_NOTE"
	.sectionflags	@"SHF_NOTE_NV_TKINFO"
	.tkinfo
        /*0018*/ 	.word	0x00000002
        /*0030*/ 	.string	""
        /*0030*/ 	.string	"ptxas"
        /*0030*/ 	.string	"Cuda compilation tools, release 13.0, V13.0.88"
        /*0030*/ 	.string	"Build cuda_13.0.r13.0/compiler.36424714_0"
        /*0030*/ 	.string	"-arch sm_100 -m 64 "



//--------------------- .note.nv.cuinfo           --------------------------
	.section	.note.nv.cuinfo,"",@"SHT_NOTE"
	.sectionflags	@"SHF_NOTE_NV_CUINFO"
        /*0018*/ 	.short	0x0002
        /*001a*/ 	.short	0x0064
        /*001c*/ 	.short	0x0082
	.zero		2


//--------------------- .nv.info                  --------------------------
	.section	.nv.info,"",@"SHT_CUDA_INFO"
	.align	4


	//----- nvinfo : EIATTR_REGCOUNT
	.align		4
        /*0000*/ 	.byte	0x04, 0x2f
        /*0002*/ 	.short	(.L_3 - .L_2)
	.align		4
.L_2:
        /*0004*/ 	.word	index@(_Z10box_filterPKhPhiii)
        /*0008*/ 	.word	0x00000018


	//----- nvinfo : EIATTR_FRAME_SIZE
	.align		4
.L_3:
        /*000c*/ 	.byte	0x04, 0x11
        /*000e*/ 	.short	(.L_5 - .L_4)
	.align		4
.L_4:
        /*0010*/ 	.word	index@(_Z10box_filterPKhPhiii)
        /*0014*/ 	.word	0x00000000


	//----- nvinfo : EIATTR_REGCOUNT
	.align		4
.L_5:
        /*0018*/ 	.byte	0x04, 0x2f
        /*001a*/ 	.short	(.L_7 - .L_6)
	.align		4
.L_6:
        /*001c*/ 	.word	index@(_Z16separateChannelsPK6uchar4iiPhS2_S2_)
        /*0020*/ 	.word	0x00000012


	//----- nvinfo : EIATTR_FRAME_SIZE
	.align		4
.L_7:
        /*0024*/ 	.byte	0x04, 0x11
        /*0026*/ 	.short	(.L_9 - .L_8)
	.align		4
.L_8:
        /*0028*/ 	.word	index@(_Z16separateChannelsPK6uchar4iiPhS2_S2_)
        /*002c*/ 	.word	0x00000000


	//----- nvinfo : EIATTR_REGCOUNT
	.align		4
.L_9:
        /*0030*/ 	.byte	0x04, 0x2f
        /*0032*/ 	.short	(.L_11 - .L_10)
	.align		4
.L_10:
        /*0034*/ 	.word	index@(_Z17recombineChannelsPKhS0_S0_P6uchar4ii)
        /*0038*/ 	.word	0x00000010


	//----- nvinfo : EIATTR_FRAME_SIZE
	.align		4
.L_11:
        /*003c*/ 	.byte	0x04, 0x11
        /*003e*/ 	.short	(.L_13 - .L_12)
	.align		4
.L_12:
        /*0040*/ 	.word	index@(_Z17recombineChannelsPKhS0_S0_P6uchar4ii)
        /*0044*/ 	.word	0x00000000


	//----- nvinfo : EIATTR_MIN_STACK_SIZE
	.align		4
.L_13:
        /*0048*/ 	.byte	0x04, 0x12
        /*004a*/ 	.short	(.L_15 - .L_14)
	.align		4
.L_14:
        /*004c*/ 	.word	index@(_Z17recombineChannelsPKhS0_S0_P6uchar4ii)
        /*0050*/ 	.word	0x00000000


	//----- nvinfo : EIATTR_MIN_STACK_SIZE
	.align		4
.L_15:
        /*0054*/ 	.byte	0x04, 0x12
        /*0056*/ 	.short	(.L_17 - .L_16)
	.align		4
.L_16:
        /*0058*/ 	.word	index@(_Z16separateChannelsPK6uchar4iiPhS2_S2_)
        /*005c*/ 	.word	0x00000000


	//----- nvinfo : EIATTR_MIN_STACK_SIZE
	.align		4
.L_17:
        /*0060*/ 	.byte	0x04, 0x12
        /*0062*/ 	.short	(.L_19 - .L_18)
	.align		4
.L_18:
        /*0064*/ 	.word	index@(_Z10box_filterPKhPhiii)
        /*0068*/ 	.word	0x00000000
.L_19:


//--------------------- .nv.compat                --------------------------
	.section	.nv.compat,"",@"SHT_CUDA_COMPAT_INFO"
	.align	4
        /*0000*/ 	.byte	0x02, 0x09, 0x00, 0x00, 0x02, 0x02, 0x01, 0x00, 0x02, 0x05, 0x05, 0x00, 0x03, 0x07, 0x01, 0x01
        /*0010*/ 	.byte	0x02, 0x03, 0x00, 0x00, 0x02, 0x06, 0x01, 0x00, 0x04, 0x0b, 0x08, 0x00, 0x09, 0x00, 0x00, 0x00
        /*0020*/ 	.byte	0x00, 0x00, 0x00, 0x00


//--------------------- .nv.info._Z17recombineChannelsPKhS0_S0_P6uchar4ii --------------------------
	.section	.nv.info._Z17recombineChannelsPKhS0_S0_P6uchar4ii,"",@"SHT_CUDA_INFO"
	.sectionflags	@""
	.align	4


	//----- nvinfo : EIATTR_CUDA_API_VERSION
	.align		4
        /*0000*/ 	.byte	0x04, 0x37
        /*0002*/ 	.short	(.L_21 - .L_20)
.L_20:
        /*0004*/ 	.word	0x00000082


	//----- nvinfo : EIATTR_KPARAM_INFO
	.align		4
.L_21:
        /*0008*/ 	.byte	0x04, 0x17
        /*000a*/ 	.short	(.L_23 - .L_22)
.L_22:
        /*000c*/ 	.word	0x00000000
        /*0010*/ 	.short	0x0005
        /*0012*/ 	.short	0x0024
        /*0014*/ 	.byte	0x00, 0xf0, 0x11, 0x00


	//----- nvinfo : EIATTR_KPARAM_INFO
	.align		4
.L_23:
        /*0018*/ 	.byte	0x04, 0x17
        /*001a*/ 	.short	(.L_25 - .L_24)
.L_24:
        /*001c*/ 	.word	0x00000000
        /*0020*/ 	.short	0x0004
        /*0022*/ 	.short	0x0020
        /*0024*/ 	.byte	0x00, 0xf0, 0x11, 0x00


	//----- nvinfo : EIATTR_KPARAM_INFO
	.align		4
.L_25:
        /*0028*/ 	.byte	0x04, 0x17
        /*002a*/ 	.short	(.L_27 - .L_26)
.L_26:
        /*002c*/ 	.word	0x00000000
        /*0030*/ 	.short	0x0003
        /*0032*/ 	.short	0x0018
        /*0034*/ 	.byte	0x00, 0xf5, 0x21, 0x00


	//----- nvinfo : EIATTR_KPARAM_INFO
	.align		4
.L_27:
        /*0038*/ 	.byte	0x04, 0x17
        /*003a*/ 	.short	(.L_29 - .L_28)
.L_28:
        /*003c*/ 	.word	0x00000000
        /*0040*/ 	.short	0x0002
        /*0042*/ 	.short	0x0010
        /*0044*/ 	.byte	0x00, 0xf5, 0x21, 0x00


	//----- nvinfo : EIATTR_KPARAM_INFO
	.align		4
.L_29:
        /*0048*/ 	.byte	0x04, 0x17
        /*004a*/ 	.short	(.L_31 - .L_30)
.L_30:
        /*004c*/ 	.word	0x00000000
        /*0050*/ 	.short	0x0001
        /*0052*/ 	.short	0x0008
        /*0054*/ 	.byte	0x00, 0xf5, 0x21, 0x00


	//----- nvinfo : EIATTR_KPARAM_INFO
	.align		4
.L_31:
        /*0058*/ 	.byte	0x04, 0x17
        /*005a*/ 	.short	(.L_33 - .L_32)
.L_32:
        /*005c*/ 	.word	0x00000000
        /*0060*/ 	.short	0x0000
        /*0062*/ 	.short	0x0000
        /*0064*/ 	.byte	0x00, 0xf5, 0x21, 0x00


	//----- nvinfo : EIATTR_SPARSE_MMA_MASK
	.align		4
.L_33:
        /*0068*/ 	.byte	0x03, 0x50
        /*006a*/ 	.short	0x0000


	//----- nvinfo : EIATTR_MAXREG_COUNT
	.align		4
        /*006c*/ 	.byte	0x03, 0x1b
        /*006e*/ 	.short	0x00ff


	//----- nvinfo : EIATTR_MERCURY_ISA_VERSION
	.align		4
        /*0070*/ 	.byte	0x03, 0x5f
        /*0072*/ 	.short	0x0101


	//----- nvinfo : EIATTR_VRC_CTA_INIT_COUNT
	.align		4
        /*0074*/ 	.byte	0x02, 0x4a
	.zero		1
	.zero		1


	//----- nvinfo : EIATTR_EXIT_INSTR_OFFSETS
	.align		4
        /*0078*/ 	.byte	0x04, 0x1c
        /*007a*/ 	.short	(.L_35 - .L_34)


	//   ....[0]....
.L_34:
        /*007c*/ 	.word	0x000000d0


	//   ....[1]....
        /*0080*/ 	.word	0x00000230


	//----- nvinfo : EIATTR_CBANK_PARAM_SIZE
	.align		4
.L_35:
        /*0084*/ 	.byte	0x03, 0x19
        /*0086*/ 	.short	0x0028


	//----- nvinfo : EIATTR_PARAM_CBANK
	.align		4
        /*0088*/ 	.byte	0x04, 0x0a
        /*008a*/ 	.short	(.L_37 - .L_36)
	.align		4
.L_36:
        /*008c*/ 	.word	index@(.nv.constant0._Z17recombineChannelsPKhS0_S0_P6uchar4ii)
        /*0090*/ 	.short	0x0380
        /*0092*/ 	.short	0x0028


	//----- nvinfo : EIATTR_SW_WAR
	.align		4
.L_37:
        /*0094*/ 	.byte	0x04, 0x36
        /*0096*/ 	.short	(.L_39 - .L_38)
.L_38:
        /*0098*/ 	.word	0x00000008
.L_39:


//--------------------- .nv.info._Z16separateChannelsPK6uchar4iiPhS2_S2_ --------------------------
	.section	.nv.info._Z16separateChannelsPK6uchar4iiPhS2_S2_,"",@"SHT_CUDA_INFO"
	.sectionflags	@""
	.align	4


	//----- nvinfo : EIATTR_CUDA_API_VERSION
	.align		4
        /*0000*/ 	.byte	0x04, 0x37
        /*0002*/ 	.short	(.L_41 - .L_40)
.L_40:
        /*0004*/ 	.word	0x00000082


	//----- nvinfo : EIATTR_KPARAM_INFO
	.align		4
.L_41:
        /*0008*/ 	.byte	0x04, 0x17
        /*000a*/ 	.short	(.L_43 - .L_42)
.L_42:
        /*000c*/ 	.word	0x00000000
        /*0010*/ 	.short	0x0005
        /*0012*/ 	.short	0x0020
        /*0014*/ 	.byte	0x00, 0xf5, 0x21, 0x00


	//----- nvinfo : EIATTR_KPARAM_INFO
	.align		4
.L_43:
        /*0018*/ 	.byte	0x04, 0x17
        /*001a*/ 	.short	(.L_45 - .L_44)
.L_44:
        /*001c*/ 	.word	0x00000000
        /*0020*/ 	.short	0x0004
        /*0022*/ 	.short	0x0018
        /*0024*/ 	.byte	0x00, 0xf5, 0x21, 0x00


	//----- nvinfo : EIATTR_KPARAM_INFO
	.align		4
.L_45:
        /*0028*/ 	.byte	0x04, 0x17
        /*002a*/ 	.short	(.L_47 - .L_46)
.L_46:
        /*002c*/ 	.word	0x00000000
        /*0030*/ 	.short	0x0003
        /*0032*/ 	.short	0x0010
        /*0034*/ 	.byte	0x00, 0xf5, 0x21, 0x00


	//----- nvinfo : EIATTR_KPARAM_INFO
	.align		4
.L_47:
        /*0038*/ 	.byte	0x04, 0x17
        /*003a*/ 	.short	(.L_49 - .L_48)
.L_48:
        /*003c*/ 	.word	0x00000000
        /*0040*/ 	.short	0x0002
        /*0042*/ 	.short	0x000c
        /*0044*/ 	.byte	0x00, 0xf0, 0x11, 0x00


	//----- nvinfo : EIATTR_KPARAM_INFO
	.align		4
.L_49:
        /*0048*/ 	.byte	0x04, 0x17
        /*004a*/ 	.short	(.L_51 - .L_50)
.L_50:
        /*004c*/ 	.word	0x00000000
        /*0050*/ 	.short	0x0001
        /*0052*/ 	.short	0x0008
        /*0054*/ 	.byte	0x00, 0xf0, 0x11, 0x00


	//----- nvinfo : EIATTR_KPARAM_INFO
	.align		4
.L_51:
        /*0058*/ 	.byte	0x04, 0x17
        /*005a*/ 	.short	(.L_53 - .L_52)
.L_52:
        /*005c*/ 	.word	0x00000000
        /*0060*/ 	.short	0x0000
        /*0062*/ 	.short	0x0000
        /*0064*/ 	.byte	0x00, 0xf5, 0x21, 0x00


	//----- nvinfo : EIATTR_SPARSE_MMA_MASK
	.align		4
.L_53:
        /*0068*/ 	.byte	0x03, 0x50
        /*006a*/ 	.short	0x0000


	//----- nvinfo : EIATTR_MAXREG_COUNT
	.align		4
        /*006c*/ 	.byte	0x03, 0x1b
        /*006e*/ 	.short	0x00ff


	//----- nvinfo : EIATTR_MERCURY_ISA_VERSION
	.align		4
        /*0070*/ 	.byte	0x03, 0x5f
        /*0072*/ 	.short	0x0101


	//----- nvinfo : EIATTR_VRC_CTA_INIT_COUNT
	.align		4
        /*0074*/ 	.byte	0x02, 0x4a
	.zero		1
	.zero		1


	//----- nvinfo : EIATTR_EXIT_INSTR_OFFSETS
	.align		4
        /*0078*/ 	.byte	0x04, 0x1c
        /*007a*/ 	.short	(.L_55 - .L_54)


	//   ....[0]....
.L_54:
        /*007c*/ 	.word	0x000000d0


	//   ....[1]....
        /*0080*/ 	.word	0x00000200


	//----- nvinfo : EIATTR_CBANK_PARAM_SIZE
	.align		4
.L_55:
        /*0084*/ 	.byte	0x03, 0x19
        /*0086*/ 	.short	0x0028


	//----- nvinfo : EIATTR_PARAM_CBANK
	.align		4
        /*0088*/ 	.byte	0x04, 0x0a
        /*008a*/ 	.short	(.L_57 - .L_56)
	.align		4
.L_56:
        /*008c*/ 	.word	index@(.nv.constant0._Z16separateChannelsPK6uchar4iiPhS2_S2_)
        /*0090*/ 	.short	0x0380
        /*0092*/ 	.short	0x0028


	//----- nvinfo : EIATTR_SW_WAR
	.align		4
.L_57:
        /*0094*/ 	.byte	0x04, 0x36
        /*0096*/ 	.short	(.L_59 - .L_58)
.L_58:
        /*0098*/ 	.word	0x00000008
.L_59:


//--------------------- .nv.info._Z10box_filterPKhPhiii --------------------------
	.section	.nv.info._Z10box_filterPKhPhiii,"",@"SHT_CUDA_INFO"
	.sectionflags	@""
	.align	4


	//----- nvinfo : EIATTR_CUDA_API_VERSION
	.align		4
        /*0000*/ 	.byte	0x04, 0x37
        /*0002*/ 	.short	(.L_61 - .L_60)
.L_60:
        /*0004*/ 	.word	0x00000082


	//----- nvinfo : EIATTR_KPARAM_INFO
	.align		4
.L_61:
        /*0008*/ 	.byte	0x04, 0x17
        /*000a*/ 	.short	(.L_63 - .L_62)
.L_62:
        /*000c*/ 	.word	0x00000000
        /*0010*/ 	.short	0x0004
        /*0012*/ 	.short	0x0018
        /*0014*/ 	.byte	0x00, 0xf0, 0x11, 0x00


	//----- nvinfo : EIATTR_KPARAM_INFO
	.align		4
.L_63:
        /*0018*/ 	.byte	0x04, 0x17
        /*001a*/ 	.short	(.L_65 - .L_64)
.L_64:
        /*001c*/ 	.word	0x00000000
        /*0020*/ 	.short	0x0003
        /*0022*/ 	.short	0x0014
        /*0024*/ 	.byte	0x00, 0xf0, 0x11, 0x00


	//----- nvinfo : EIATTR_KPARAM_INFO
	.align		4
.L_65:
        /*0028*/ 	.byte	0x04, 0x17
        /*002a*/ 	.short	(.L_67 - .L_66)
.L_66:
        /*002c*/ 	.word	0x00000000
        /*0030*/ 	.short	0x0002
        /*0032*/ 	.short	0x0010
        /*0034*/ 	.byte	0x00, 0xf0, 0x11, 0x00


	//----- nvinfo : EIATTR_KPARAM_INFO
	.align		4
.L_67:
        /*0038*/ 	.byte	0x04, 0x17
        /*003a*/ 	.short	(.L_69 - .L_68)
.L_68:
        /*003c*/ 	.word	0x00000000
        /*0040*/ 	.short	0x0001
        /*0042*/ 	.short	0x0008
        /*0044*/ 	.byte	0x00, 0xf5, 0x21, 0x00


	//----- nvinfo : EIATTR_KPARAM_INFO
	.align		4
.L_69:
        /*0048*/ 	.byte	0x04, 0x17
        /*004a*/ 	.short	(.L_71 - .L_70)
.L_70:
        /*004c*/ 	.word	0x00000000
        /*0050*/ 	.short	0x0000
        /*0052*/ 	.short	0x0000
        /*0054*/ 	.byte	0x00, 0xf5, 0x21, 0x00


	//----- nvinfo : EIATTR_SPARSE_MMA_MASK
	.align		4
.L_71:
        /*0058*/ 	.byte	0x03, 0x50
        /*005a*/ 	.short	0x0000


	//----- nvinfo : EIATTR_MAXREG_COUNT
	.align		4
        /*005c*/ 	.byte	0x03, 0x1b
        /*005e*/ 	.short	0x00ff


	//----- nvinfo : EIATTR_MERCURY_ISA_VERSION
	.align		4
        /*0060*/ 	.byte	0x03, 0x5f
        /*0062*/ 	.short	0x0101


	//----- nvinfo : EIATTR_VRC_CTA_INIT_COUNT
	.align		4
        /*0064*/ 	.byte	0x02, 0x4a
	.zero		1
	.zero		1


	//----- nvinfo : EIATTR_EXIT_INSTR_OFFSETS
	.align		4
        /*0068*/ 	.byte	0x04, 0x1c
        /*006a*/ 	.short	(.L_73 - .L_72)


	//   ....[0]....
.L_72:
        /*006c*/ 	.word	0x000000c0


	//   ....[1]....
        /*0070*/ 	.word	0x00000f50


	//----- nvinfo : EIATTR_CBANK_PARAM_SIZE
	.align		4
.L_73:
        /*0074*/ 	.byte	0x03, 0x19
        /*0076*/ 	.short	0x001c


	//----- nvinfo : EIATTR_PARAM_CBANK
	.align		4
        /*0078*/ 	.byte	0x04, 0x0a
        /*007a*/ 	.short	(.L_75 - .L_74)
	.align		4
.L_74:
        /*007c*/ 	.word	index@(.nv.constant0._Z10box_filterPKhPhiii)
        /*0080*/ 	.short	0x0380
        /*0082*/ 	.short	0x001c


	//----- nvinfo : EIATTR_SW_WAR
	.align		4
.L_75:
        /*0084*/ 	.byte	0x04, 0x36
        /*0086*/ 	.short	(.L_77 - .L_76)
.L_76:
        /*0088*/ 	.word	0x00000008
.L_77:


//--------------------- .nv.callgraph             --------------------------
	.section	.nv.callgraph,"",@"SHT_CUDA_CALLGRAPH"
	.align	4
	.sectionentsize	8
	.align		4
        /*0000*/ 	.word	0x00000000
	.align		4
        /*0004*/ 	.word	0xffffffff
	.align		4
        /*0008*/ 	.word	0x00000000
	.align		4
        /*000c*/ 	.word	0xfffffffe
	.align		4
        /*0010*/ 	.word	0x00000000
	.align		4
        /*0014*/ 	.word	0xfffffffd
	.align		4
        /*0018*/ 	.word	0x00000000
	.align		4
        /*001c*/ 	.word	0xfffffffc


//--------------------- .nv.constant3             --------------------------
	.section	.nv.constant3,"a",@progbits
	.align	4
.nv.constant3:
	.type		constantKernelWidth,@object
	.size		constantKernelWidth,(constantFilter - constantKernelWidth)
constantKernelWidth:
        /*0000*/ 	.byte	0x05, 0x00, 0x00, 0x00
	.type		constantFilter,@object
	.size		constantFilter,(.L_1 - constantFilter)
constantFilter:
	.zero		100
.L_1:


//--------------------- .text._Z17recombineChannelsPKhS0_S0_P6uchar4ii --------------------------
	.section	.text._Z17recombineChannelsPKhS0_S0_P6uchar4ii,"ax",@progbits
	.align	128
        .global         _Z17recombineChannelsPKhS0_S0_P6uchar4ii
        .type           _Z17recombineChannelsPKhS0_S0_P6uchar4ii,@function
        .size           _Z17recombineChannelsPKhS0_S0_P6uchar4ii,(.L_x_10 - _Z17recombineChannelsPKhS0_S0_P6uchar4ii)
        .other          _Z17recombineChannelsPKhS0_S0_P6uchar4ii,@"STO_CUDA_ENTRY STV_DEFAULT"
_Z17recombineChannelsPKhS0_S0_P6uchar4ii:
.text._Z17recombineChannelsPKhS0_S0_P6uchar4ii:
[----:B------:R-:W-:Y:S01]  /*0000*/  LDC R1, c[0x0][0x37c] ;  /* 0x0000df00ff017b82 */ /* 0x000fe20000000800 */
[----:B------:R-:W0:Y:S07]  /*0010*/  S2R R2, SR_TID.Y ;  /* 0x0000000000027919 */ /* 0x000e2e0000002200 */
[----:B------:R-:W1:Y:S01]  /*0020*/  LDC R0, c[0x0][0x360] ;  /* 0x0000d800ff007b82 */ /* 0x000e620000000800 */
[----:B------:R-:W2:Y:S01]  /*0030*/  LDCU.64 UR6, c[0x0][0x3a0] ;  /* 0x00007400ff0677ac */ /* 0x000ea20008000a00 */
[----:B------:R-:W1:Y:S06]  /*0040*/  S2R R5, SR_TID.X ;  /* 0x0000000000057919 */ /* 0x000e6c0000002100 */
[----:B------:R-:W0:Y:S08]  /*0050*/  S2UR UR5, SR_CTAID.Y ;  /* 0x00000000000579c3 */ /* 0x000e300000002600 */
[----:B------:R-:W0:Y:S08]  /*0060*/  LDC R3, c[0x0][0x364] ;  /* 0x0000d900ff037b82 */ /* 0x000e300000000800 */
[----:B------:R-:W1:Y:S01]  /*0070*/  S2UR UR4, SR_CTAID.X ;  /* 0x00000000000479c3 */ /* 0x000e620000002500 */
[----:B0-----:R-:W-:-:S05]  /*0080*/  IMAD R3, R3, UR5, R2 ;  /* 0x0000000503037c24 */ /* 0x001fca000f8e0202 */
[----:B--2---:R-:W-:Y:S01]  /*0090*/  ISETP.GE.AND P0, PT, R3, UR6, PT ;  /* 0x0000000603007c0c */ /* 0x004fe2000bf06270 */
[----:B-1----:R-:W-:-:S04]  /*00a0*/  IMAD R0, R0, UR4, R5 ;  /* 0x0000000400007c24 */ /* 0x002fc8000f8e0205 */
[----:B------:R-:W-:Y:S01]  /*00b0*/  IMAD R11, R3, UR7, R0 ;  /* 0x00000007030b7c24 */ /* 0x000fe2000f8e0200 */
[----:B------:R-:W-:-:S13]  /*00c0*/  ISETP.GE.OR P0, PT, R0, UR7, P0 ;  /* 0x0000000700007c0c */ /* 0x000fda0008706670 */
[----:B------:R-:W-:Y:S05]  /*00d0*/  @P0 EXIT ;  /* 0x000000000000094d */ /* 0x000fea0003800000 */
[----:B------:R-:W0:Y:S01]  /*00e0*/  LDCU.128 UR8, c[0x0][0x380] ;  /* 0x00007000ff0877ac */ /* 0x000e220008000c00 */
[----:B------:R-:W-:Y:S01]  /*00f0*/  SHF.R.S32.HI R0, RZ, 0x1f, R11 ;  /* 0x0000001fff007819 */ /* 0x000fe2000001140b */
[----:B------:R-:W1:Y:S01]  /*0100*/  LDC.64 R2, c[0x0][0x398] ;  /* 0x0000e600ff027b82 */ /* 0x000e620000000a00 */
[----:B------:R-:W2:Y:S01]  /*0110*/  LDCU.64 UR6, c[0x0][0x390] ;  /* 0x00007200ff0677ac */ /* 0x000ea20008000a00 */
[----:B------:R-:W3:Y:S01]  /*0120*/  LDCU.64 UR4, c[0x0][0x358] ;  /* 0x00006b00ff0477ac */ /* 0x000ee20008000a00 */
[C---:B0-----:R-:W-:Y:S02]  /*0130*/  IADD3 R6, P0, PT, R11.reuse, UR8, RZ ;  /* 0x000000080b067c10 */ /* 0x041fe4000ff1e0ff */
[C---:B------:R-:W-:Y:S02]  /*0140*/  IADD3 R4, P1, PT, R11.reuse, UR10, RZ ;  /* 0x0000000a0b047c10 */ /* 0x040fe4000ff3e0ff */
[----:B--2---:R-:W-:Y:S02]  /*0150*/  IADD3 R8, P2, PT, R11, UR6, RZ ;  /* 0x000000060b087c10 */ /* 0x004fe4000ff5e0ff */
[----:B------:R-:W-:-:S02]  /*0160*/  IADD3.X R7, PT, PT, R0, UR9, RZ, P0, !PT ;  /* 0x0000000900077c10 */ /* 0x000fc400087fe4ff */
[C---:B------:R-:W-:Y:S02]  /*0170*/  IADD3.X R5, PT, PT, R0.reuse, UR11, RZ, P1, !PT ;  /* 0x0000000b00057c10 */ /* 0x040fe40008ffe4ff */
[----:B------:R-:W-:Y:S02]  /*0180*/  IADD3.X R9, PT, PT, R0, UR7, RZ, P2, !PT ;  /* 0x0000000700097c10 */ /* 0x000fe400097fe4ff */
[----:B---3--:R-:W2:Y:S04]  /*0190*/  LDG.E.U8 R7, desc[UR4][R6.64] ;  /* 0x0000000406077981 */ /* 0x008ea8000c1e1100 */
[----:B------:R-:W2:Y:S04]  /*01a0*/  LDG.E.U8 R4, desc[UR4][R4.64] ;  /* 0x0000000404047981 */ /* 0x000ea8000c1e1100 */
[----:B------:R-:W3:Y:S01]  /*01b0*/  LDG.E.U8 R8, desc[UR4][R8.64] ;  /* 0x0000000408087981 */ /* 0x000ee2000c1e1100 */
[----:B------:R-:W-:Y:S01]  /*01c0*/  UMOV UR6, 0x3340 ;  /* 0x0000334000067882 */ /* 0x000fe20000000000 */
[----:B-1----:R-:W-:-:S04]  /*01d0*/  IMAD.WIDE R2, R11, 0x4, R2 ;  /* 0x000000040b027825 */ /* 0x002fc800078e0202 */
[----:B------:R-:W-:Y:S01]  /*01e0*/  IMAD.U32 R13, RZ, RZ, UR6 ;  /* 0x00000006ff0d7e24 */ /* 0x000fe2000f8e00ff */
[----:B--2---:R-:W-:-:S04]  /*01f0*/  PRMT R0, R7, 0x3340, R4 ;  /* 0x0000334007007816 */ /* 0x004fc80000000004 */
[----:B---3--:R-:W-:-:S04]  /*0200*/  PRMT R13, R8, R13, 0xffff ;  /* 0x0000ffff080d7416 */ /* 0x008fc8000000000d */
[----:B------:R-:W-:-:S05]  /*0210*/  PRMT R13, R0, 0x5410, R13 ;  /* 0x00005410000d7816 */ /* 0x000fca000000000d */
[----:B------:R-:W-:Y:S01]  /*0220*/  STG.E desc[UR4][R2.64], R13 ;  /* 0x0000000d02007986 */ /* 0x000fe2000c101904 */
[----:B------:R-:W-:Y:S05]  /*0230*/  EXIT ;  /* 0x000000000000794d */ /* 0x000fea0003800000 */
.L_x_0:
[----:B------:R-:W-:-:S00]  /*0240*/  BRA `(.L_x_0) ;  /* 0xfffffffc00fc7947 */ /* 0x000fc0000383ffff */
[----:B------:R-:W-:-:S00]  /*0250*/  NOP ;  /* 0x0000000000007918 */ /* 0x000fc00000000000 */
        /* <DEDUP_REMOVED lines=10> */
.L_x_10:


//--------------------- .text._Z16separateChannelsPK6uchar4iiPhS2_S2_ --------------------------
	.section	.text._Z16separateChannelsPK6uchar4iiPhS2_S2_,"ax",@progbits
	.align	128
        .global         _Z16separateChannelsPK6uchar4iiPhS2_S2_
        .type           _Z16separateChannelsPK6uchar4iiPhS2_S2_,@function
        .size           _Z16separateChannelsPK6uchar4iiPhS2_S2_,(.L_x_11 - _Z16separateChannelsPK6uchar4iiPhS2_S2_)
        .other          _Z16separateChannelsPK6uchar4iiPhS2_S2_,@"STO_CUDA_ENTRY STV_DEFAULT"
_Z16separateChannelsPK6uchar4iiPhS2_S2_:
.text._Z16separateChannelsPK6uchar4iiPhS2_S2_:
        /* <DEDUP_REMOVED lines=14> */
[----:B------:R-:W0:Y:S01]  /*00e0*/  LDC.64 R2, c[0x0][0x380] ;  /* 0x0000e000ff027b82 */ /* 0x000e220000000a00 */
[----:B------:R-:W1:Y:S01]  /*00f0*/  LDCU.64 UR4, c[0x0][0x358] ;  /* 0x00006b00ff0477ac */ /* 0x000e620008000a00 */
[----:B------:R-:W2:Y:S01]  /*0100*/  LDCU.128 UR8, c[0x0][0x390] ;  /* 0x00007200ff0877ac */ /* 0x000ea20008000c00 */
[----:B------:R-:W-:Y:S01]  /*0110*/  SHF.R.S32.HI R0, RZ, 0x1f, R9 ;  /* 0x0000001fff007819 */ /* 0x000fe20000011409 */
[----:B------:R-:W3:Y:S01]  /*0120*/  LDCU.64 UR6, c[0x0][0x3a0] ;  /* 0x00007400ff0677ac */ /* 0x000ee20008000a00 */
[----:B0-----:R-:W-:-:S05]  /*0130*/  IMAD.WIDE R2, R9, 0x4, R2 ;  /* 0x0000000409027825 */ /* 0x001fca00078e0202 */
[----:B-1----:R-:W4:Y:S01]  /*0140*/  LDG.E.U8 R11, desc[UR4][R2.64] ;  /* 0x00000004020b7981 */ /* 0x002f22000c1e1100 */
[----:B--2---:R-:W-:-:S04]  /*0150*/  IADD3 R4, P0, PT, R9, UR8, RZ ;  /* 0x0000000809047c10 */ /* 0x004fc8000ff1e0ff */
[----:B------:R-:W-:Y:S02]  /*0160*/  IADD3.X R5, PT, PT, R0, UR9, RZ, P0, !PT ;  /* 0x0000000900057c10 */ /* 0x000fe400087fe4ff */
[----:B------:R-:W-:-:S03]  /*0170*/  IADD3 R6, P0, PT, R9, UR10, RZ ;  /* 0x0000000a09067c10 */ /* 0x000fc6000ff1e0ff */
[----:B----4-:R-:W-:Y:S04]  /*0180*/  STG.E.U8 desc[UR4][R4.64], R11 ;  /* 0x0000000b04007986 */ /* 0x010fe8000c101104 */
[----:B------:R-:W2:Y:S01]  /*0190*/  LDG.E.U8 R13, desc[UR4][R2.64+0x1] ;  /* 0x00000104020d7981 */ /* 0x000ea2000c1e1100 */
[----:B------:R-:W-:Y:S02]  /*01a0*/  IADD3.X R7, PT, PT, R0, UR11, RZ, P0, !PT ;  /* 0x0000000b00077c10 */ /* 0x000fe400087fe4ff */
[----:B---3--:R-:W-:-:S03]  /*01b0*/  IADD3 R8, P0, PT, R9, UR6, RZ ;  /* 0x0000000609087c10 */ /* 0x008fc6000ff1e0ff */
[----:B--2---:R-:W-:Y:S04]  /*01c0*/  STG.E.U8 desc[UR4][R6.64], R13 ;  /* 0x0000000d06007986 */ /* 0x004fe8000c101104 */
[----:B------:R-:W2:Y:S01]  /*01d0*/  LDG.E.U8 R15, desc[UR4][R2.64+0x2] ;  /* 0x00000204020f7981 */ /* 0x000ea2000c1e1100 */
[----:B------:R-:W-:-:S05]  /*01e0*/  IADD3.X R9, PT, PT, R0, UR7, RZ, P0, !PT ;  /* 0x0000000700097c10 */ /* 0x000fca00087fe4ff */
[----:B--2---:R-:W-:Y:S01]  /*01f0*/  STG.E.U8 desc[UR4][R8.64], R15 ;  /* 0x0000000f08007986 */ /* 0x004fe2000c101104 */
[----:B------:R-:W-:Y:S05]  /*0200*/  EXIT ;  /* 0x000000000000794d */ /* 0x000fea0003800000 */
.L_x_1:
        /* <DEDUP_REMOVED lines=15> */
.L_x_11:


//--------------------- .text._Z10box_filterPKhPhiii --------------------------
	.section	.text._Z10box_filterPKhPhiii,"ax",@progbits
	.align	128
        .global         _Z10box_filterPKhPhiii
        .type           _Z10box_filterPKhPhiii,@function
        .size           _Z10box_filterPKhPhiii,(.L_x_12 - _Z10box_filterPKhPhiii)
        .other          _Z10box_filterPKhPhiii,@"STO_CUDA_ENTRY STV_DEFAULT"
_Z10box_filterPKhPhiii:
.text._Z10box_filterPKhPhiii:
        /* <DEDUP_REMOVED lines=10> */
[----:B-1----:R-:W-:-:S05]  /*00a0*/  IMAD R5, R5, UR4, R2 ;  /* 0x0000000405057c24 */ /* 0x002fca000f8e0202 */
[----:B------:R-:W-:-:S13]  /*00b0*/  ISETP.GE.OR P0, PT, R5, UR13, P0 ;  /* 0x0000000d05007c0c */ /* 0x000fda0008706670 */
[----:B------:R-:W-:Y:S05]  /*00c0*/  @P0 EXIT ;  /* 0x000000000000094d */ /* 0x000fea0003800000 */
[----:B------:R-:W0:Y:S01]  /*00d0*/  LDCU UR6, c[0x0][0x398] ;  /* 0x00007300ff0677ac */ /* 0x000e220008000800 */
[----:B------:R-:W-:Y:S01]  /*00e0*/  IMAD.MOV.U32 R6, RZ, RZ, RZ ;  /* 0x000000ffff067224 */ /* 0x000fe200078e00ff */
[----:B------:R-:W1:Y:S01]  /*00f0*/  LDCU.64 UR14, c[0x0][0x358] ;  /* 0x00006b00ff0e77ac */ /* 0x000e620008000a00 */
[----:B0-----:R-:W-:-:S09]  /*0100*/  UISETP.GE.AND UP0, UPT, UR6, 0x1, UPT ;  /* 0x000000010600788c */ /* 0x001fd2000bf06270 */
[----:B-1----:R-:W-:Y:S05]  /*0110*/  BRA.U !UP0, `(.L_x_2) ;  /* 0x0000000d08647547 */ /* 0x002fea000b800000 */
[----:B------:R-:W-:Y:S01]  /*0120*/  ULOP3.LUT UR17, UR6, 0x7, URZ, 0xc0, !UPT ;  /* 0x0000000706117892 */ /* 0x000fe2000f8ec0ff */
[----:B------:R-:W-:Y:S01]  /*0130*/  IMAD.MOV.U32 R6, RZ, RZ, RZ ;  /* 0x000000ffff067224 */ /* 0x000fe200078e00ff */
[----:B------:R-:W-:Y:S02]  /*0140*/  USHF.R.U32.HI UR4, URZ, 0x1, UR6 ;  /* 0x00000001ff047899 */ /* 0x000fe40008011606 */
[----:B------:R-:W-:Y:S02]  /*0150*/  UIADD3 UR5, UPT, UPT, UR17, -0x1, URZ ;  /* 0xffffffff11057890 */ /* 0x000fe4000fffe0ff */
[----:B------:R-:W-:Y:S02]  /*0160*/  ULOP3.LUT UR18, UR6, 0x3, URZ, 0xc0, !UPT ;  /* 0x0000000306127892 */ /* 0x000fe4000f8ec0ff */
[----:B------:R-:W-:Y:S01]  /*0170*/  VIADD R20, R0, -UR4 ;  /* 0x8000000400147c36 */ /* 0x000fe20008000000 */
[----:B------:R-:W-:Y:S01]  /*0180*/  UIADD3 UR11, UPT, UPT, UR12, -0x1, URZ ;  /* 0xffffffff0c0b7890 */ /* 0x000fe2000fffe0ff */
[----:B------:R-:W-:Y:S01]  /*0190*/  VIADD R21, R5, -UR4 ;  /* 0x8000000405157c36 */ /* 0x000fe20008000000 */
[----:B------:R-:W-:-:S02]  /*01a0*/  UIADD3 UR16, UPT, UPT, UR13, -0x1, URZ ;  /* 0xffffffff0d107890 */ /* 0x000fc4000fffe0ff */
[----:B------:R-:W-:Y:S02]  /*01b0*/  ULOP3.LUT UR6, UR6, 0x7ffffff8, URZ, 0xc0, !UPT ;  /* 0x7ffffff806067892 */ /* 0x000fe4000f8ec0ff */
[----:B------:R-:W-:Y:S01]  /*01c0*/  UISETP.GE.U32.AND UP0, UPT, UR5, 0x3, UPT ;  /* 0x000000030500788c */ /* 0x000fe2000bf06070 */
[----:B------:R-:W-:-:S10]  /*01d0*/  UMOV UR4, URZ ;  /* 0x000000ff00047c82 */ /* 0x000fd40008000000 */
.L_x_8:
[----:B------:R-:W0:Y:S01]  /*01e0*/  LDCU UR21, c[0x0][0x398] ;  /* 0x00007300ff1577ac */ /* 0x000e220008000800 */
[----:B------:R-:W-:Y:S01]  /*01f0*/  VIADDMNMX R4, R20, UR4, RZ, !PT ;  /* 0x0000000414047c46 */ /* 0x000fe2000f8001ff */
[----:B------:R-:W1:Y:S01]  /*0200*/  LDCU UR5, c[0x0][0x390] ;  /* 0x00007200ff0577ac */ /* 0x000e620008000800 */
[----:B0-----:R-:W-:Y:S02]  /*0210*/  UISETP.GE.U32.AND UP2, UPT, UR21, 0x8, UPT ;  /* 0x000000081500788c */ /* 0x001fe4000bf46070 */
[----:B------:R-:W-:Y:S01]  /*0220*/  UIMAD UR9, UR4, UR21, URZ ;  /* 0x00000015040972a4 */ /* 0x000fe2000f8e02ff */
[C---:B-1----:R-:W-:Y:S01]  /*0230*/  ISETP.GE.AND P0, PT, R4.reuse, UR5, PT ;  /* 0x0000000504007c0c */ /* 0x042fe2000bf06270 */
[----:B------:R-:W-:Y:S01]  /*0240*/  UIADD3 UR4, UPT, UPT, UR4, 0x1, URZ ;  /* 0x0000000104047890 */ /* 0x000fe2000fffe0ff */
[----:B------:R-:W-:Y:S02]  /*0250*/  UMOV UR5, URZ ;  /* 0x000000ff00057c82 */ /* 0x000fe40008000000 */
[----:B------:R-:W-:Y:S01]  /*0260*/  SEL R4, R4, UR11, !P0 ;  /* 0x0000000b04047c07 */ /* 0x000fe2000c000000 */
[----:B------:R-:W-:Y:S01]  /*0270*/  UISETP.NE.AND UP1, UPT, UR4, UR21, UPT ;  /* 0x000000150400728c */ /* 0x000fe2000bf25270 */
[----:B------:R-:W-:Y:S10]  /*0280*/  BRA.U !UP2, `(.L_x_3) ;  /* 0x000000050a6c7547 */ /* 0x000ff4000b800000 */
[----:B------:R-:W0:Y:S01]  /*0290*/  LDCU UR24, c[0x0][0x394] ;  /* 0x00007280ff1877ac */ /* 0x000e220008000800 */
[----:B------:R-:W1:Y:S01]  /*02a0*/  LDCU.64 UR22, c[0x0][0x380] ;  /* 0x00007000ff1677ac */ /* 0x000e620008000a00 */
[----:B------:R-:W-:-:S05]  /*02b0*/  UMOV UR5, URZ ;  /* 0x000000ff00057c82 */ /* 0x000fca0008000000 */
.L_x_4:
[----:B------:R-:W-:-:S05]  /*02c0*/  VIADD R11, R21, UR5 ;  /* 0x00000005150b7c36 */ /* 0x000fca0008000000 */
[----:B------:R-:W-:Y:S02]  /*02d0*/  VIMNMX R2, PT, PT, RZ, R11, !PT ;  /* 0x0000000bff027248 */ /* 0x000fe40007fe0100 */
[----:B------:R-:W-:Y:S02]  /*02e0*/  VIADDMNMX R7, R11, 0x1, RZ, !PT ;  /* 0x000000010b077846 */ /* 0x000fe400078001ff */
[C---:B0-----:R-:W-:Y:S02]  /*02f0*/  ISETP.GE.AND P0, PT, R2.reuse, UR24, PT ;  /* 0x0000001802007c0c */ /* 0x041fe4000bf06270 */
[----:B------:R-:W-:Y:S02]  /*0300*/  ISETP.GE.AND P1, PT, R7, UR24, PT ;  /* 0x0000001807007c0c */ /* 0x000fe4000bf26270 */
[----:B------:R-:W-:Y:S02]  /*0310*/  SEL R3, R2, UR16, !P0 ;  /* 0x0000001002037c07 */ /* 0x000fe4000c000000 */
[----:B------:R-:W-:-:S02]  /*0320*/  VIADDMNMX R8, R11, 0x2, RZ, !PT ;  /* 0x000000020b087846 */ /* 0x000fc400078001ff */
[----:B------:R-:W-:Y:S01]  /*0330*/  SEL R7, R7, UR16, !P1 ;  /* 0x0000001007077c07 */ /* 0x000fe2000c800000 */
[----:B------:R-:W-:Y:S01]  /*0340*/  IMAD R3, R4, UR24, R3 ;  /* 0x0000001804037c24 */ /* 0x000fe2000f8e0203 */
[----:B------:R-:W-:Y:S02]  /*0350*/  ISETP.GE.AND P2, PT, R8, UR24, PT ;  /* 0x0000001808007c0c */ /* 0x000fe4000bf46270 */
[----:B------:R-:W-:Y:S01]  /*0360*/  VIADDMNMX R14, R11, 0x3, RZ, !PT ;  /* 0x000000030b0e7846 */ /* 0x000fe200078001ff */
[----:B------:R-:W-:Y:S01]  /*0370*/  IMAD R7, R4, UR24, R7 ;  /* 0x0000001804077c24 */ /* 0x000fe2000f8e0207 */
[----:B------:R-:W-:Y:S02]  /*0380*/  SEL R9, R8, UR16, !P2 ;  /* 0x0000001008097c07 */ /* 0x000fe4000d000000 */
[----:B-1----:R-:W-:Y:S02]  /*0390*/  IADD3 R12, P1, PT, R3, UR22, RZ ;  /* 0x00000016030c7c10 */ /* 0x002fe4000ff3e0ff */
[----:B------:R-:W-:Y:S01]  /*03a0*/  IADD3 R8, P2, PT, R7, UR22, RZ ;  /* 0x0000001607087c10 */ /* 0x000fe2000ff5e0ff */
[----:B------:R-:W-:Y:S01]  /*03b0*/  IMAD R10, R4, UR24, R9 ;  /* 0x00000018040a7c24 */ /* 0x000fe2000f8e0209 */
[----:B------:R-:W-:-:S02]  /*03c0*/  LEA.HI.X.SX32 R13, R3, UR23, 0x1, P1 ;  /* 0x00000017030d7c11 */ /* 0x000fc400088f0eff */
[----:B------:R-:W-:Y:S02]  /*03d0*/  ISETP.GE.AND P1, PT, R14, UR24, PT ;  /* 0x000000180e007c0c */ /* 0x000fe4000bf26270 */
[----:B------:R-:W-:Y:S02]  /*03e0*/  VIADDMNMX R16, R11, 0x4, RZ, !PT ;  /* 0x000000040b107846 */ /* 0x000fe400078001ff */
[----:B------:R-:W-:Y:S02]  /*03f0*/  LEA.HI.X.SX32 R9, R7, UR23, 0x1, P2 ;  /* 0x0000001707097c11 */ /* 0x000fe400090f0eff */
[----:B------:R-:W-:Y:S01]  /*0400*/  IADD3 R2, P0, PT, R10, UR22, RZ ;  /* 0x000000160a027c10 */ /* 0x000fe2000ff1e0ff */
[----:B------:R-:W2:Y:S01]  /*0410*/  LDG.E.U8 R7, desc[UR14][R12.64] ;  /* 0x0000000e0c077981 */ /* 0x000ea2000c1e1100 */
[----:B------:R-:W-:Y:S02]  /*0420*/  SEL R15, R14, UR16, !P1 ;  /* 0x000000100e0f7c07 */ /* 0x000fe4000c800000 */
[----:B------:R-:W-:Y:S01]  /*0430*/  VIADDMNMX R17, R11, 0x5, RZ, !PT ;  /* 0x000000050b117846 */ /* 0x000fe200078001ff */
[----:B------:R0:W3:Y:S01]  /*0440*/  LDG.E.U8 R8, desc[UR14][R8.64] ;  /* 0x0000000e08087981 */ /* 0x0000e2000c1e1100 */
[----:B------:R-:W-:Y:S01]  /*0450*/  ISETP.GE.AND P2, PT, R16, UR24, PT ;  /* 0x0000001810007c0c */ /* 0x000fe2000bf46270 */
[----:B------:R-:W-:Y:S01]  /*0460*/  IMAD R15, R4, UR24, R15 ;  /* 0x00000018040f7c24 */ /* 0x000fe2000f8e020f */
[----:B------:R-:W-:-:S02]  /*0470*/  LEA.HI.X.SX32 R3, R10, UR23, 0x1, P0 ;  /* 0x000000170a037c11 */ /* 0x000fc400080f0eff */
[----:B------:R-:W-:Y:S02]  /*0480*/  VIADDMNMX R18, R11, 0x6, RZ, !PT ;  /* 0x000000060b127846 */ /* 0x000fe400078001ff */
[----:B------:R-:W-:Y:S01]  /*0490*/  ISETP.GE.AND P0, PT, R17, UR24, PT ;  /* 0x0000001811007c0c */ /* 0x000fe2000bf06270 */
[----:B------:R1:W4:Y:S01]  /*04a0*/  LDG.E.U8 R10, desc[UR14][R2.64] ;  /* 0x0000000e020a7981 */ /* 0x000322000c1e1100 */
[----:B0-----:R-:W-:Y:S02]  /*04b0*/  SEL R9, R16, UR16, !P2 ;  /* 0x0000001010097c07 */ /* 0x001fe4000d000000 */
[----:B------:R-:W-:Y:S02]  /*04c0*/  VIADDMNMX R19, R11, 0x7, RZ, !PT ;  /* 0x000000070b137846 */ /* 0x000fe400078001ff */
[----:B------:R-:W-:Y:S01]  /*04d0*/  ISETP.GE.AND P2, PT, R18, UR24, PT ;  /* 0x0000001812007c0c */ /* 0x000fe2000bf46270 */
[----:B------:R-:W-:Y:S01]  /*04e0*/  IMAD R9, R4, UR24, R9 ;  /* 0x0000001804097c24 */ /* 0x000fe2000f8e0209 */
[----:B------:R-:W-:-:S02]  /*04f0*/  SEL R17, R17, UR16, !P0 ;  /* 0x0000001011117c07 */ /* 0x000fc4000c000000 */
[----:B------:R-:W-:Y:S02]  /*0500*/  IADD3 R14, P1, PT, R15, UR22, RZ ;  /* 0x000000160f0e7c10 */ /* 0x000fe4000ff3e0ff */
[----:B------:R-:W-:Y:S01]  /*0510*/  ISETP.GE.AND P0, PT, R19, UR24, PT ;  /* 0x0000001813007c0c */ /* 0x000fe2000bf06270 */
[----:B-1----:R-:W-:Y:S01]  /*0520*/  IMAD R3, R4, UR24, R17 ;  /* 0x0000001804037c24 */ /* 0x002fe2000f8e0211 */
[----:B------:R-:W-:Y:S02]  /*0530*/  SEL R11, R18, UR16, !P2 ;  /* 0x00000010120b7c07 */ /* 0x000fe4000d000000 */
[----:B------:R-:W-:Y:S02]  /*0540*/  LEA.HI.X.SX32 R15, R15, UR23, 0x1, P1 ;  /* 0x000000170f0f7c11 */ /* 0x000fe400088f0eff */
[----:B------:R-:W-:Y:S01]  /*0550*/  IADD3 R16, P1, PT, R9, UR22, RZ ;  /* 0x0000001609107c10 */ /* 0x000fe2000ff3e0ff */
[----:B------:R-:W-:Y:S01]  /*0560*/  IMAD R11, R4, UR24, R11 ;  /* 0x00000018040b7c24 */ /* 0x000fe2000f8e020b */
[----:B------:R-:W-:Y:S01]  /*0570*/  SEL R19, R19, UR16, !P0 ;  /* 0x0000001013137c07 */ /* 0x000fe2000c000000 */
[----:B------:R-:W5:Y:S01]  /*0580*/  LDG.E.U8 R14, desc[UR14][R14.64] ;  /* 0x0000000e0e0e7981 */ /* 0x000f62000c1e1100 */
[----:B------:R-:W-:-:S02]  /*0590*/  IADD3 R12, P0, PT, R3, UR22, RZ ;  /* 0x00000016030c7c10 */ /* 0x000fc4000ff1e0ff */
[----:B------:R-:W-:Y:S01]  /*05a0*/  LEA.HI.X.SX32 R17, R9, UR23, 0x1, P1 ;  /* 0x0000001709117c11 */ /* 0x000fe200088f0eff */
[----:B------:R-:W-:Y:S01]  /*05b0*/  IMAD R19, R4, UR24, R19 ;  /* 0x0000001804137c24 */ /* 0x000fe2000f8e0213 */
[----:B------:R-:W-:Y:S02]  /*05c0*/  IADD3 R2, P1, PT, R11, UR22, RZ ;  /* 0x000000160b027c10 */ /* 0x000fe4000ff3e0ff */
[----:B------:R-:W-:Y:S01]  /*05d0*/  LEA.HI.X.SX32 R13, R3, UR23, 0x1, P0 ;  /* 0x00000017030d7c11 */ /* 0x000fe200080f0eff */
[----:B------:R-:W5:Y:S01]  /*05e0*/  LDG.E.U8 R16, desc[UR14][R16.64] ;  /* 0x0000000e10107981 */ /* 0x000f62000c1e1100 */
[----:B------:R-:W-:Y:S02]  /*05f0*/  LEA.HI.X.SX32 R3, R11, UR23, 0x1, P1 ;  /* 0x000000170b037c11 */ /* 0x000fe400088f0eff */
[C---:B------:R-:W-:Y:S01]  /*0600*/  IADD3 R18, P0, PT, R19.reuse, UR22, RZ ;  /* 0x0000001613127c10 */ /* 0x040fe2000ff1e0ff */
[----:B------:R-:W5:Y:S03]  /*0610*/  LDG.E.U8 R12, desc[UR14][R12.64] ;  /* 0x0000000e0c0c7981 */ /* 0x000f66000c1e1100 */
[----:B------:R-:W-:Y:S01]  /*0620*/  LEA.HI.X.SX32 R19, R19, UR23, 0x1, P0 ;  /* 0x0000001713137c11 */ /* 0x000fe200080f0eff */
[----:B------:R-:W5:Y:S04]  /*0630*/  LDG.E.U8 R2, desc[UR14][R2.64] ;  /* 0x0000000e02027981 */ /* 0x000f68000c1e1100 */
[----:B------:R-:W5:Y:S01]  /*0640*/  LDG.E.U8 R18, desc[UR14][R18.64] ;  /* 0x0000000e12127981 */ /* 0x000f62000c1e1100 */
[----:B------:R-:W-:Y:S01]  /*0650*/  UIADD3 UR7, UPT, UPT, UR9, UR5, URZ ;  /* 0x0000000509077290 */ /* 0x000fe2000fffe0ff */
[----:B------:R-:W-:-:S03]  /*0660*/  UMOV UR8, 0x4 ;  /* 0x0000000400087882 */ /* 0x000fc60000000000 */
[----:B------:R-:W-:-:S12]  /*0670*/  ULEA UR7, UR7, UR8, 0x2 ;  /* 0x0000000807077291 */ /* 0x000fd8000f8e10ff */
[----:B------:R-:W0:Y:S01]  /*0680*/  LDCU UR8, c[0x3][UR7] ;  /* 0x00c00000070877ac */ /* 0x000e220008000800 */
[----:B------:R-:W1:Y:S01]  /*0690*/  LDCU UR10, c[0x3][UR7+0x4] ;  /* 0x00c00080070a77ac */ /* 0x000e620008000800 */
[----:B------:R-:W4:Y:S01]  /*06a0*/  LDCU UR19, c[0x3][UR7+0x8] ;  /* 0x00c00100071377ac */ /* 0x000f220008000800 */
[----:B------:R-:W5:Y:S01]  /*06b0*/  LDCU UR20, c[0x3][UR7+0xc] ;  /* 0x00c00180071477ac */ /* 0x000f620008000800 */
[----:B------:R-:W-:-:S04]  /*06c0*/  UIADD3 UR5, UPT, UPT, UR5, 0x8, URZ ;  /* 0x0000000805057890 */ /* 0x000fc8000fffe0ff */
[----:B------:R-:W-:Y:S01]  /*06d0*/  UISETP.NE.AND UP2, UPT, UR5, UR6, UPT ;  /* 0x000000060500728c */ /* 0x000fe2000bf45270 */
[----:B--2---:R-:W-:Y:S02]  /*06e0*/  I2FP.F32.U32 R7, R7 ;  /* 0x0000000700077245 */ /* 0x004fe40000201000 */
[----:B---3--:R-:W-:-:S03]  /*06f0*/  I2FP.F32.U32 R8, R8 ;  /* 0x0000000800087245 */ /* 0x008fc60000201000 */
[----:B0-----:R-:W-:Y:S01]  /*0700*/  FFMA R7, R7, UR8, R6 ;  /* 0x0000000807077c23 */ /* 0x001fe20008000006 */
[----:B------:R-:W0:Y:S03]  /*0710*/  LDCU UR8, c[0x3][UR7+0x10] ;  /* 0x00c00200070877ac */ /* 0x000e260008000800 */
[----:B-1----:R-:W-:Y:S01]  /*0720*/  FFMA R7, R8, UR10, R7 ;  /* 0x0000000a08077c23 */ /* 0x002fe20008000007 */
[----:B------:R-:W1:Y:S01]  /*0730*/  LDCU UR10, c[0x3][UR7+0x14] ;  /* 0x00c00280070a77ac */ /* 0x000e620008000800 */
[----:B----4-:R-:W-:-:S05]  /*0740*/  I2FP.F32.U32 R10, R10 ;  /* 0x0000000a000a7245 */ /* 0x010fca0000201000 */
[----:B------:R-:W-:Y:S01]  /*0750*/  FFMA R7, R10, UR19, R7 ;  /* 0x000000130a077c23 */ /* 0x000fe20008000007 */
[----:B------:R-:W2:Y:S01]  /*0760*/  LDCU UR19, c[0x3][UR7+0x18] ;  /* 0x00c00300071377ac */ /* 0x000ea20008000800 */
[----:B------:R-:W3:Y:S01]  /*0770*/  LDCU UR7, c[0x3][UR7+0x1c] ;  /* 0x00c00380070777ac */ /* 0x000ee20008000800 */
[----:B-----5:R-:W-:-:S05]  /*0780*/  I2FP.F32.U32 R14, R14 ;  /* 0x0000000e000e7245 */ /* 0x020fca0000201000 */
[----:B------:R-:W-:Y:S01]  /*0790*/  FFMA R7, R14, UR20, R7 ;  /* 0x000000140e077c23 */ /* 0x000fe20008000007 */
[----:B------:R-:W-:Y:S02]  /*07a0*/  I2FP.F32.U32 R16, R16 ;  /* 0x0000001000107245 */ /* 0x000fe40000201000 */
[----:B------:R-:W-:-:S03]  /*07b0*/  I2FP.F32.U32 R12, R12 ;  /* 0x0000000c000c7245 */ /* 0x000fc60000201000 */
[----:B0-----:R-:W-:Y:S01]  /*07c0*/  FFMA R7, R16, UR8, R7 ;  /* 0x0000000810077c23 */ /* 0x001fe20008000007 */
[----:B------:R-:W-:-:S03]  /*07d0*/  I2FP.F32.U32 R2, R2 ;  /* 0x0000000200027245 */ /* 0x000fc60000201000 */
[----:B-1----:R-:W-:Y:S01]  /*07e0*/  FFMA R7, R12, UR10, R7 ;  /* 0x0000000a0c077c23 */ /* 0x002fe20008000007 */
[----:B------:R-:W-:-:S03]  /*07f0*/  I2FP.F32.U32 R3, R18 ;  /* 0x0000001200037245 */ /* 0x000fc60000201000 */
[----:B--2---:R-:W-:-:S04]  /*0800*/  FFMA R2, R2, UR19, R7 ;  /* 0x0000001302027c23 */ /* 0x004fc80008000007 */
[----:B---3--:R-:W-:Y:S01]  /*0810*/  FFMA R6, R3, UR7, R2 ;  /* 0x0000000703067c23 */ /* 0x008fe20008000002 */
[----:B------:R-:W-:Y:S06]  /*0820*/  BRA.U UP2, `(.L_x_4) ;  /* 0xfffffff902a47547 */ /* 0x000fec000b83ffff */
[----:B------:R-:W-:-:S05]  /*0830*/  UMOV UR5, UR6 ;  /* 0x0000000600057c82 */ /* 0x000fca0008000000 */
.L_x_3:
[----:B------:R-:W-:-:S09]  /*0840*/  UISETP.NE.AND UP2, UPT, UR17, URZ, UPT ;  /* 0x000000ff1100728c */ /* 0x000fd2000bf45270 */
[----:B------:R-:W-:Y:S05]  /*0850*/  BRA.U !UP2, `(.L_x_5) ;  /* 0x000000050a907547 */ /* 0x000fea000b800000 */
[----:B------:R-:W-:Y:S01]  /*0860*/  UISETP.NE.AND UP2, UPT, UR18, URZ, UPT ;  /* 0x000000ff1200728c */ /* 0x000fe2000bf45270 */
[----:B------:R-:W-:Y:S10]  /*0870*/  BRA.U !UP0, `(.L_x_6) ;  /* 0x0000000108c47547 */ /* 0x000ff4000b800000 */
[----:B------:R-:W0:Y:S01]  /*0880*/  LDCU UR7, c[0x0][0x394] ;  /* 0x00007280ff0777ac */ /* 0x000e220008000800 */
[----:B------:R-:W-:Y:S01]  /*0890*/  VIADD R2, R21, UR5 ;  /* 0x0000000515027c36 */ /* 0x000fe20008000000 */
[----:B------:R-:W1:Y:S04]  /*08a0*/  LDCU.64 UR22, c[0x0][0x380] ;  /* 0x00007000ff1677ac */ /* 0x000e680008000a00 */
[----:B------:R-:W-:Y:S02]  /*08b0*/  VIMNMX R3, PT, PT, RZ, R2, !PT ;  /* 0x00000002ff037248 */ /* 0x000fe40007fe0100 */
[C---:B------:R-:W-:Y:S02]  /*08c0*/  VIADDMNMX R7, R2.reuse, 0x1, RZ, !PT ;  /* 0x0000000102077846 */ /* 0x040fe400078001ff */
[----:B------:R-:W-:-:S02]  /*08d0*/  VIADDMNMX R8, R2, 0x2, RZ, !PT ;  /* 0x0000000202087846 */ /* 0x000fc400078001ff */
[----:B------:R-:W-:Y:S02]  /*08e0*/  VIADDMNMX R10, R2, 0x3, RZ, !PT ;  /* 0x00000003020a7846 */ /* 0x000fe400078001ff */
[----:B0-----:R-:W-:Y:S02]  /*08f0*/  ISETP.GE.AND P0, PT, R3, UR7, PT ;  /* 0x0000000703007c0c */ /* 0x001fe4000bf06270 */
[----:B------:R-:W-:Y:S02]  /*0900*/  ISETP.GE.AND P1, PT, R7, UR7, PT ;  /* 0x0000000707007c0c */ /* 0x000fe4000bf26270 */
[----:B------:R-:W-:Y:S02]  /*0910*/  SEL R3, R3, UR16, !P0 ;  /* 0x0000001003037c07 */ /* 0x000fe4000c000000 */
[----:B------:R-:W-:Y:S02]  /*0920*/  ISETP.GE.AND P0, PT, R8, UR7, PT ;  /* 0x0000000708007c0c */ /* 0x000fe4000bf06270 */
[----:B------:R-:W-:Y:S01]  /*0930*/  SEL R7, R7, UR16, !P1 ;  /* 0x0000001007077c07 */ /* 0x000fe2000c800000 */
[----:B------:R-:W-:Y:S01]  /*0940*/  IMAD R3, R4, UR7, R3 ;  /* 0x0000000704037c24 */ /* 0x000fe2000f8e0203 */
[----:B------:R-:W-:-:S02]  /*0950*/  ISETP.GE.AND P1, PT, R10, UR7, PT ;  /* 0x000000070a007c0c */ /* 0x000fc4000bf26270 */
[----:B------:R-:W-:Y:S01]  /*0960*/  SEL R9, R8, UR16, !P0 ;  /* 0x0000001008097c07 */ /* 0x000fe2000c000000 */
[----:B------:R-:W-:Y:S01]  /*0970*/  IMAD R7, R4, UR7, R7 ;  /* 0x0000000704077c24 */ /* 0x000fe2000f8e0207 */
[----:B-1----:R-:W-:Y:S02]  /*0980*/  IADD3 R2, P0, PT, R3, UR22, RZ ;  /* 0x0000001603027c10 */ /* 0x002fe4000ff1e0ff */
[----:B------:R-:W-:Y:S01]  /*0990*/  SEL R13, R10, UR16, !P1 ;  /* 0x000000100a0d7c07 */ /* 0x000fe2000c800000 */
[C---:B------:R-:W-:Y:S01]  /*09a0*/  IMAD R11, R4.reuse, UR7, R9 ;  /* 0x00000007040b7c24 */ /* 0x040fe2000f8e0209 */
[----:B------:R-:W-:Y:S02]  /*09b0*/  IADD3 R8, P1, PT, R7, UR22, RZ ;  /* 0x0000001607087c10 */ /* 0x000fe4000ff3e0ff */
[----:B------:R-:W-:Y:S01]  /*09c0*/  LEA.HI.X.SX32 R3, R3, UR23, 0x1, P0 ;  /* 0x0000001703037c11 */ /* 0x000fe200080f0eff */
[----:B------:R-:W-:Y:S01]  /*09d0*/  IMAD R13, R4, UR7, R13 ;  /* 0x00000007040d7c24 */ /* 0x000fe2000f8e020d */
[----:B------:R-:W-:-:S02]  /*09e0*/  IADD3 R10, P0, PT, R11, UR22, RZ ;  /* 0x000000160b0a7c10 */ /* 0x000fc4000ff1e0ff */
[----:B------:R-:W-:Y:S01]  /*09f0*/  LEA.HI.X.SX32 R9, R7, UR23, 0x1, P1 ;  /* 0x0000001707097c11 */ /* 0x000fe200088f0eff */
[----:B------:R-:W2:Y:S01]  /*0a00*/  LDG.E.U8 R2, desc[UR14][R2.64] ;  /* 0x0000000e02027981 */ /* 0x000ea2000c1e1100 */
[----:B------:R-:W-:Y:S02]  /*0a10*/  IADD3 R12, P1, PT, R13, UR22, RZ ;  /* 0x000000160d0c7c10 */ /* 0x000fe4000ff3e0ff */
[----:B------:R-:W-:Y:S01]  /*0a20*/  LEA.HI.X.SX32 R11, R11, UR23, 0x1, P0 ;  /* 0x000000170b0b7c11 */ /* 0x000fe200080f0eff */
[----:B------:R-:W3:Y:S01]  /*0a30*/  LDG.E.U8 R8, desc[UR14][R8.64] ;  /* 0x0000000e08087981 */ /* 0x000ee2000c1e1100 */
[----:B------:R-:W-:-:S03]  /*0a40*/  LEA.HI.X.SX32 R13, R13, UR23, 0x1, P1 ;  /* 0x000000170d0d7c11 */ /* 0x000fc600088f0eff */
[----:B------:R-:W4:Y:S04]  /*0a50*/  LDG.E.U8 R10, desc[UR14][R10.64] ;  /* 0x0000000e0a0a7981 */ /* 0x000f28000c1e1100 */
[----:B------:R-:W5:Y:S01]  /*0a60*/  LDG.E.U8 R12, desc[UR14][R12.64] ;  /* 0x0000000e0c0c7981 */ /* 0x000f62000c1e1100 */
[----:B------:R-:W-:Y:S01]  /*0a70*/  UIADD3 UR7, UPT, UPT, UR9, UR5, URZ ;  /* 0x0000000509077290 */ /* 0x000fe2000fffe0ff */
[----:B------:R-:W-:Y:S01]  /*0a80*/  UMOV UR10, 0x4 ;  /* 0x00000004000a7882 */ /* 0x000fe20000000000 */
[----:B------:R-:W-:Y:S02]  /*0a90*/  UIADD3 UR8, UPT, UPT, UR9, UR5, URZ ;  /* 0x0000000509087290 */ /* 0x000fe4000fffe0ff */
[----:B------:R-:W-:Y:S02]  /*0aa0*/  ULEA UR7, UR7, UR10, 0x2 ;  /* 0x0000000a07077291 */ /* 0x000fe4000f8e10ff */
[----:B------:R-:W-:-:S02]  /*0ab0*/  USHF.L.U32 UR8, UR8, 0x2, URZ ;  /* 0x0000000208087899 */ /* 0x000fc400080006ff */
[----:B------:R-:W-:-:S08]  /*0ac0*/  UIADD3 UR5, UPT, UPT, UR5, 0x4, URZ ;  /* 0x0000000405057890 */ /* 0x000fd0000fffe0ff */
[----:B------:R-:W0:Y:S02]  /*0ad0*/  LDCU UR7, c[0x3][UR7] ;  /* 0x00c00000070777ac */ /* 0x000e240008000800 */
[----:B------:R-:W1:Y:S01]  /*0ae0*/  LDCU UR10, c[0x3][UR8+0x8] ;  /* 0x00c00100080a77ac */ /* 0x000e620008000800 */
[----:B------:R-:W5:Y:S01]  /*0af0*/  LDCU UR19, c[0x3][UR8+0xc] ;  /* 0x00c00180081377ac */ /* 0x000f620008000800 */
[----:B------:R-:W5:Y:S01]  /*0b00*/  LDCU UR8, c[0x3][UR8+0x10] ;  /* 0x00c00200080877ac */ /* 0x000f620008000800 */
[----:B--2---:R-:W-:Y:S02]  /*0b10*/  I2FP.F32.U32 R3, R2 ;  /* 0x0000000200037245 */ /* 0x004fe40000201000 */
[----:B---3--:R-:W-:-:S03]  /*0b20*/  I2FP.F32.U32 R8, R8 ;  /* 0x0000000800087245 */ /* 0x008fc60000201000 */
[----:B0-----:R-:W-:Y:S01]  /*0b30*/  FFMA R3, R3, UR7, R6 ;  /* 0x0000000703037c23 */ /* 0x001fe20008000006 */
[----:B----4-:R-:W-:-:S03]  /*0b40*/  I2FP.F32.U32 R10, R10 ;  /* 0x0000000a000a7245 */ /* 0x010fc60000201000 */
[----:B-1----:R-:W-:Y:S01]  /*0b50*/  FFMA R3, R8, UR10, R3 ;  /* 0x0000000a08037c23 */ /* 0x002fe20008000003 */
[----:B-----5:R-:W-:-:S03]  /*0b60*/  I2FP.F32.U32 R12, R12 ;  /* 0x0000000c000c7245 */ /* 0x020fc60000201000 */
[----:B------:R-:W-:-:S04]  /*0b70*/  FFMA R3, R10, UR19, R3 ;  /* 0x000000130a037c23 */ /* 0x000fc80008000003 */
[----:B------:R-:W-:-:S07]  /*0b80*/  FFMA R6, R12, UR8, R3 ;  /* 0x000000080c067c23 */ /* 0x000fce0008000003 */
.L_x_6:
[----:B------:R-:W-:Y:S05]  /*0b90*/  BRA.U !UP2, `(.L_x_5) ;  /* 0x000000010ac07547 */ /* 0x000fea000b800000 */
[----:B------:R-:W-:Y:S02]  /*0ba0*/  UISETP.NE.AND UP2, UPT, UR18, 0x1, UPT ;  /* 0x000000011200788c */ /* 0x000fe4000bf45270 */
[----:B------:R-:W-:-:S07]  /*0bb0*/  ULOP3.LUT UP3, URZ, UR21, 0x1, URZ, 0xc0, !UPT ;  /* 0x0000000115ff7892 */ /* 0x000fce000f86c0ff */
[----:B------:R-:W-:Y:S05]  /*0bc0*/  BRA.U !UP2, `(.L_x_7) ;  /* 0x000000010a747547 */ /* 0x000fea000b800000 */
[----:B------:R-:W0:Y:S01]  /*0bd0*/  LDCU UR7, c[0x0][0x394] ;  /* 0x00007280ff0777ac */ /* 0x000e220008000800 */
[----:B------:R-:W-:Y:S01]  /*0be0*/  VIADD R2, R21, UR5 ;  /* 0x0000000515027c36 */ /* 0x000fe20008000000 */
[----:B------:R-:W1:Y:S04]  /*0bf0*/  LDCU.64 UR20, c[0x0][0x380] ;  /* 0x00007000ff1477ac */ /* 0x000e680008000a00 */
[----:B------:R-:W-:Y:S02]  /*0c00*/  VIMNMX R3, PT, PT, RZ, R2, !PT ;  /* 0x00000002ff037248 */ /* 0x000fe40007fe0100 */
[----:B------:R-:W-:Y:S02]  /*0c10*/  VIADDMNMX R2, R2, 0x1, RZ, !PT ;  /* 0x0000000102027846 */ /* 0x000fe400078001ff */
[----:B0-----:R-:W-:-:S02]  /*0c20*/  ISETP.GE.AND P0, PT, R3, UR7, PT ;  /* 0x0000000703007c0c */ /* 0x001fc4000bf06270 */
[C---:B------:R-:W-:Y:S02]  /*0c30*/  ISETP.GE.AND P1, PT, R2.reuse, UR7, PT ;  /* 0x0000000702007c0c */ /* 0x040fe4000bf26270 */
[----:B------:R-:W-:Y:S02]  /*0c40*/  SEL R3, R3, UR16, !P0 ;  /* 0x0000001003037c07 */ /* 0x000fe4000c000000 */
[----:B------:R-:W-:-:S03]  /*0c50*/  SEL R7, R2, UR16, !P1 ;  /* 0x0000001002077c07 */ /* 0x000fc6000c800000 */
[C---:B------:R-:W-:Y:S02]  /*0c60*/  IMAD R3, R4.reuse, UR7, R3 ;  /* 0x0000000704037c24 */ /* 0x040fe4000f8e0203 */
[----:B------:R-:W-:-:S03]  /*0c70*/  IMAD R7, R4, UR7, R7 ;  /* 0x0000000704077c24 */ /* 0x000fc6000f8e0207 */
[----:B-1----:R-:W-:Y:S02]  /*0c80*/  IADD3 R2, P0, PT, R3, UR20, RZ ;  /* 0x0000001403027c10 */ /* 0x002fe4000ff1e0ff */
[----:B------:R-:W-:Y:S02]  /*0c90*/  IADD3 R8, P1, PT, R7, UR20, RZ ;  /* 0x0000001407087c10 */ /* 0x000fe4000ff3e0ff */
[----:B------:R-:W-:Y:S02]  /*0ca0*/  LEA.HI.X.SX32 R3, R3, UR21, 0x1, P0 ;  /* 0x0000001503037c11 */ /* 0x000fe400080f0eff */
[----:B------:R-:W-:-:S03]  /*0cb0*/  LEA.HI.X.SX32 R9, R7, UR21, 0x1, P1 ;  /* 0x0000001507097c11 */ /* 0x000fc600088f0eff */
[----:B------:R-:W2:Y:S04]  /*0cc0*/  LDG.E.U8 R2, desc[UR14][R2.64] ;  /* 0x0000000e02027981 */ /* 0x000ea8000c1e1100 */
[----:B------:R-:W3:Y:S01]  /*0cd0*/  LDG.E.U8 R8, desc[UR14][R8.64] ;  /* 0x0000000e08087981 */ /* 0x000ee2000c1e1100 */
        /* <DEDUP_REMOVED lines=8> */
[----:B--2---:R-:W-:Y:S02]  /*0d60*/  I2FP.F32.U32 R7, R2 ;  /* 0x0000000200077245 */ /* 0x004fe40000201000 */
[----:B---3--:R-:W-:-:S03]  /*0d70*/  I2FP.F32.U32 R3, R8 ;  /* 0x0000000800037245 */ /* 0x008fc60000201000 */
[----:B0-----:R-:W-:-:S04]  /*0d80*/  FFMA R6, R7, UR7, R6 ;  /* 0x0000000707067c23 */ /* 0x001fc80008000006 */
[----:B-1----:R-:W-:-:S07]  /*0d90*/  FFMA R6, R3, UR10, R6 ;  /* 0x0000000a03067c23 */ /* 0x002fce0008000006 */
.L_x_7:
[----:B------:R-:W-:Y:S05]  /*0da0*/  BRA.U !UP3, `(.L_x_5) ;  /* 0x000000010b3c7547 */ /* 0x000fea000b800000 */
[----:B------:R-:W0:Y:S01]  /*0db0*/  LDCU UR7, c[0x0][0x394] ;  /* 0x00007280ff0777ac */ /* 0x000e220008000800 */
[----:B------:R-:W-:Y:S01]  /*0dc0*/  VIADDMNMX R2, R21, UR5, RZ, !PT ;  /* 0x0000000515027c46 */ /* 0x000fe2000f8001ff */
[----:B------:R-:W1:Y:S03]  /*0dd0*/  LDCU.64 UR20, c[0x0][0x380] ;  /* 0x00007000ff1477ac */ /* 0x000e660008000a00 */
[----:B0-----:R-:W-:-:S04]  /*0de0*/  ISETP.GE.AND P0, PT, R2, UR7, PT ;  /* 0x0000000702007c0c */ /* 0x001fc8000bf06270 */
[----:B------:R-:W-:-:S05]  /*0df0*/  SEL R3, R2, UR16, !P0 ;  /* 0x0000001002037c07 */ /* 0x000fca000c000000 */
[----:B------:R-:W-:-:S05]  /*0e00*/  IMAD R3, R4, UR7, R3 ;  /* 0x0000000704037c24 */ /* 0x000fca000f8e0203 */
[----:B-1----:R-:W-:-:S04]  /*0e10*/  IADD3 R2, P0, PT, R3, UR20, RZ ;  /* 0x0000001403027c10 */ /* 0x002fc8000ff1e0ff */
[----:B------:R-:W-:-:S05]  /*0e20*/  LEA.HI.X.SX32 R3, R3, UR21, 0x1, P0 ;  /* 0x0000001503037c11 */ /* 0x000fca00080f0eff */
[----:B------:R-:W2:Y:S01]  /*0e30*/  LDG.E.U8 R2, desc[UR14][R2.64] ;  /* 0x0000000e02027981 */ /* 0x000ea2000c1e1100 */
[----:B------:R-:W-:Y:S01]  /*0e40*/  UIADD3 UR5, UPT, UPT, UR9, UR5, URZ ;  /* 0x0000000509057290 */ /* 0x000fe2000fffe0ff */
[----:B------:R-:W-:-:S03]  /*0e50*/  UMOV UR7, 0x4 ;  /* 0x0000000400077882 */ /* 0x000fc60000000000 */
[----:B------:R-:W-:-:S12]  /*0e60*/  ULEA UR5, UR5, UR7, 0x2 ;  /* 0x0000000705057291 */ /* 0x000fd8000f8e10ff */
[----:B------:R-:W0:Y:S01]  /*0e70*/  LDCU UR5, c[0x3][UR5] ;  /* 0x00c00000050577ac */ /* 0x000e220008000800 */
[----:B--2---:R-:W-:-:S05]  /*0e80*/  I2FP.F32.U32 R7, R2 ;  /* 0x0000000200077245 */ /* 0x004fca0000201000 */
[----:B0-----:R-:W-:-:S07]  /*0e90*/  FFMA R6, R7, UR5, R6 ;  /* 0x0000000507067c23 */ /* 0x001fce0008000006 */
.L_x_5:
[----:B------:R-:W-:Y:S05]  /*0ea0*/  BRA.U UP1, `(.L_x_8) ;  /* 0xfffffff101cc7547 */ /* 0x000fea000b83ffff */
.L_x_2:
[----:B------:R-:W0:Y:S01]  /*0eb0*/  LDCU UR6, c[0x0][0x394] ;  /* 0x00007280ff0677ac */ /* 0x000e220008000800 */
[C---:B------:R-:W-:Y:S01]  /*0ec0*/  FSETP.GEU.AND P0, PT, R6.reuse, RZ, PT ;  /* 0x000000ff0600720b */ /* 0x040fe20003f0e000 */
[----:B------:R-:W1:Y:S03]  /*0ed0*/  LDCU.64 UR4, c[0x0][0x388] ;  /* 0x00007100ff0477ac */ /* 0x000e660008000a00 */
[----:B------:R-:W-:-:S04]  /*0ee0*/  FSEL R6, R6, RZ, P0 ;  /* 0x000000ff06067208 */ /* 0x000fc80000000000 */
[----:B------:R-:W-:Y:S01]  /*0ef0*/  FMNMX.NAN R6, R6, 255, PT ;  /* 0x437f000006067809 */ /* 0x000fe20003820000 */
[----:B0-----:R-:W-:-:S03]  /*0f00*/  IMAD R0, R0, UR6, R5 ;  /* 0x0000000600007c24 */ /* 0x001fc6000f8e0205 */
[----:B------:R-:W0:Y:S02]  /*0f10*/  F2I.U32.TRUNC.NTZ R5, R6 ;  /* 0x0000000600057305 */ /* 0x000e24000020f000 */
[----:B-1----:R-:W-:-:S04]  /*0f20*/  IADD3 R2, P0, PT, R0, UR4, RZ ;  /* 0x0000000400027c10 */ /* 0x002fc8000ff1e0ff */
[----:B------:R-:W-:-:S05]  /*0f30*/  LEA.HI.X.SX32 R3, R0, UR5, 0x1, P0 ;  /* 0x0000000500037c11 */ /* 0x000fca00080f0eff */
[----:B0-----:R-:W-:Y:S01]  /*0f40*/  STG.E.U8 desc[UR14][R2.64], R5 ;  /* 0x0000000502007986 */ /* 0x001fe2000c10110e */
[----:B------:R-:W-:Y:S05]  /*0f50*/  EXIT ;  /* 0x000000000000794d */ /* 0x000fea0003800000 */
.L_x_9:
        /* <DEDUP_REMOVED lines=10> */
.L_x_12:


//--------------------- .nv.shared.reserved.0     --------------------------
	.section	.nv.shared.reserved.0,"aw",@nobits
	.weak		__nv_reservedSMEM_offset_0_alias
	.size		__nv_reservedSMEM_offset_0_alias, 0, 64
	.other		__nv_reservedSMEM_offset_0_alias,@"STO_CUDA_RESERVED_SHARED STV_DEFAULT"
__nv_reservedSMEM_offset_0_alias:
	.zero		0
	.zero		64


//--------------------- .nv.constant0._Z17recombineChannelsPKhS0_S0_P6uchar4ii --------------------------
	.section	.nv.constant0._Z17recombineChannelsPKhS0_S0_P6uchar4ii,"a",@progbits
	.sectionflags	@""
	.align	4
.nv.constant0._Z17recombineChannelsPKhS0_S0_P6uchar4ii:
	.zero		936


//--------------------- .nv.constant0._Z16separateChannelsPK6uchar4iiPhS2_S2_ --------------------------
	.section	.nv.constant0._Z16separateChannelsPK6uchar4iiPhS2_S2_,"a",@progbits
	.sectionflags	@""
	.align	4
.nv.constant0._Z16separateChannelsPK6uchar4iiPhS2_S2_:
	.zero		936


//--------------------- .nv.constant0._Z10box_filterPKhPhiii --------------------------
	.section	.nv.constant0._Z10box_filterPKhPhiii,"a",@progbits
	.sectionflags	@""
	.align	4
.nv.constant0._Z10box_filterPKhPhiii:
	.zero		924


//--------------------- SYMBOLS --------------------------

	.type		.nv.reservedSmem.offset0,@object
	.size		.nv.reservedSmem.offset0,0x4
